	.target	sm_100a

	.elftype	@"ET_EXEC"


//--------------------- .note.nv.tkinfo           --------------------------
	.section	.note.nv.tkinfo,"",@"SHT_NOTE"
	.sectionflags	@"SHF_NOTE_NV_TKINFO"
	.tkinfo
        /*0018*/ 	.word	0x00000002
        /*0030*/ 	.string	""
        /*0030*/ 	.string	"ptxas"
        /*0030*/ 	.string	"Cuda compilation tools, release 13.0, V13.0.88"
        /*0030*/ 	.string	"Build cuda_13.0.r13.0/compiler.36424714_0"
        /*0030*/ 	.string	"-arch sm_100a -m 64 "



//--------------------- .note.nv.cuinfo           --------------------------
	.section	.note.nv.cuinfo,"",@"SHT_NOTE"
	.sectionflags	@"SHF_NOTE_NV_CUINFO"
        /*0018*/ 	.short	0x0002
        /*001a*/ 	.short	0x0064
        /*001c*/ 	.short	0x0082
	.zero		2


//--------------------- .nv.info                  --------------------------
	.section	.nv.info,"",@"SHT_CUDA_INFO"
	.align	4


	//----- nvinfo : EIATTR_REGCOUNT
	.align		4
        /*0000*/ 	.byte	0x04, 0x2f
        /*0002*/ 	.short	(.L_19 - .L_18)
	.align		4
.L_18:
        /*0004*/ 	.word	index@(_ZN7cutlass13device_kernelINS_4gemm6kernel13GemmUniversalIN4cute5tupleIJiiiiEEENS1_10collective13CollectiveMmaINS1_35MainloopSm100TmaUmmaWarpSpecializedILi7ELi2ELi4ENS5_IJNS4_1CILi1EEESB_SB_EEEEENS5_IJNSA_ILi64EEESE_SE_EEENS_10bfloat16_tENS5_IJlSB_lEEESG_SH_NS4_8TiledMMAINS4_8MMA_AtomIJNS4_20SM100_MMA_F16BF16_SSISG_SG_fLi64ELi64ELNS4_4UMMA5MajorE0ELSM_0ELNSL_7ScaleInE0ELSN_0EEEEEENS4_6LayoutISC_NS5_IJNSA_ILi0EEESR_SR_EEEEENS5_IJNS4_10UnderscoreESU_SU_EEEEENS4_13SM90_TMA_LOADENS4_14ComposedLayoutINS4_7SwizzleILi3ELi4ELi3EEENS4_18smem_ptr_flag_bitsILi16EEENSQ_INS5_IJNSA_ILi8EEESE_EEENS5_IJSE_SB_EEEEEEEvNS4_8identityESX_S17_vS18_EENS_8epilogue10collective18CollectiveEpilogueINS1A_23Sm100TmaWarpSpecializedILi3ELi2ELi16ELb1ELb0EEEJSF_NS5_IJNSQ_ISE_SB_EENSQ_INSA_ILi32EEESB_EEEEESG_SH_SG_SH_NS1A_6fusion15FusionCallbacksIS1E_NS1J_17LinearCombinationISG_fSG_fLNS_15FloatRoundStyleE2EEESF_S1I_JEEENS4_5SM1004TMEM4LOAD26SM100_TMEM_LOAD_16dp256b4xESX_NSY_INSZ_ILi2ELi4ELi3EEES12_NSQ_INS5_IJS13_S1G_EEENS5_IJS1G_SB_EEEEEEENS4_17SM75_U32x4_LDSM_NENS4_14SM90_TMA_STOREES1X_NS4_17SM90_U32x4_STSM_NENS4_39AutoVectorizingCopyWithAssumedAlignmentILi128EEEEEEvvEEEEvNT_6ParamsE)
        /*0008*/ 	.word	0x0000004f


	//----- nvinfo : EIATTR_FRAME_SIZE
	.align		4
.L_19:
        /*000c*/ 	.byte	0x04, 0x11
        /*000e*/ 	.short	(.L_21 - .L_20)
	.align		4
.L_20:
        /*0010*/ 	.word	index@($__internal_2_$__cuda_sm10x_tcgen05_guardrail_trap_unallocated_columns_being_dealloced)
        /*0014*/ 	.word	0x00000000


	//----- nvinfo : EIATTR_FRAME_SIZE
	.align		4
.L_21:
        /*0018*/ 	.byte	0x04, 0x11
        /*001a*/ 	.short	(.L_23 - .L_22)
	.align		4
.L_22:
        /*001c*/ 	.word	index@($__internal_1_$__cuda_sm10x_tcgen05_guardrail_trap_phase_invalid_during_alloc)
        /*0020*/ 	.word	0x00000000


	//----- nvinfo : EIATTR_FRAME_SIZE
	.align		4
.L_23:
        /*0024*/ 	.byte	0x04, 0x11
        /*0026*/ 	.short	(.L_25 - .L_24)
	.align		4
.L_24:
        /*0028*/ 	.word	index@($__internal_0_$__cuda_sm10x_tcgen05_guardrail_trap_col_being_dealloced_not_returned_by_alloc)
        /*002c*/ 	.word	0x00000000


	//----- nvinfo : EIATTR_FRAME_SIZE
	.align		4
.L_25:
        /*0030*/ 	.byte	0x04, 0x11
        /*0032*/ 	.short	(.L_27 - .L_26)
	.align		4
.L_26:
        /*0034*/ 	.word	index@(_ZN7cutlass13device_kernelINS_4gemm6kernel13GemmUniversalIN4cute5tupleIJiiiiEEENS1_10collective13CollectiveMmaINS1_35MainloopSm100TmaUmmaWarpSpecializedILi7ELi2ELi4ENS5_IJNS4_1CILi1EEESB_SB_EEEEENS5_IJNSA_ILi64EEESE_SE_EEENS_10bfloat16_tENS5_IJlSB_lEEESG_SH_NS4_8TiledMMAINS4_8MMA_AtomIJNS4_20SM100_MMA_F16BF16_SSISG_SG_fLi64ELi64ELNS4_4UMMA5MajorE0ELSM_0ELNSL_7ScaleInE0ELSN_0EEEEEENS4_6LayoutISC_NS5_IJNSA_ILi0EEESR_SR_EEEEENS5_IJNS4_10UnderscoreESU_SU_EEEEENS4_13SM90_TMA_LOADENS4_14ComposedLayoutINS4_7SwizzleILi3ELi4ELi3EEENS4_18smem_ptr_flag_bitsILi16EEENSQ_INS5_IJNSA_ILi8EEESE_EEENS5_IJSE_SB_EEEEEEEvNS4_8identityESX_S17_vS18_EENS_8epilogue10collective18CollectiveEpilogueINS1A_23Sm100TmaWarpSpecializedILi3ELi2ELi16ELb1ELb0EEEJSF_NS5_IJNSQ_ISE_SB_EENSQ_INSA_ILi32EEESB_EEEEESG_SH_SG_SH_NS1A_6fusion15FusionCallbacksIS1E_NS1J_17LinearCombinationISG_fSG_fLNS_15FloatRoundStyleE2EEESF_S1I_JEEENS4_5SM1004TMEM4LOAD26SM100_TMEM_LOAD_16dp256b4xESX_NSY_INSZ_ILi2ELi4ELi3EEES12_NSQ_INS5_IJS13_S1G_EEENS5_IJS1G_SB_EEEEEEENS4_17SM75_U32x4_LDSM_NENS4_14SM90_TMA_STOREES1X_NS4_17SM90_U32x4_STSM_NENS4_39AutoVectorizingCopyWithAssumedAlignmentILi128EEEEEEvvEEEEvNT_6ParamsE)
        /*0038*/ 	.word	0x00000000


	//----- nvinfo : EIATTR_MIN_STACK_SIZE
	.align		4
.L_27:
        /*003c*/ 	.byte	0x04, 0x12
        /*003e*/ 	.short	(.L_29 - .L_28)
	.align		4
.L_28:
        /*0040*/ 	.word	index@(_ZN7cutlass13device_kernelINS_4gemm6kernel13GemmUniversalIN4cute5tupleIJiiiiEEENS1_10collective13CollectiveMmaINS1_35MainloopSm100TmaUmmaWarpSpecializedILi7ELi2ELi4ENS5_IJNS4_1CILi1EEESB_SB_EEEEENS5_IJNSA_ILi64EEESE_SE_EEENS_10bfloat16_tENS5_IJlSB_lEEESG_SH_NS4_8TiledMMAINS4_8MMA_AtomIJNS4_20SM100_MMA_F16BF16_SSISG_SG_fLi64ELi64ELNS4_4UMMA5MajorE0ELSM_0ELNSL_7ScaleInE0ELSN_0EEEEEENS4_6LayoutISC_NS5_IJNSA_ILi0EEESR_SR_EEEEENS5_IJNS4_10UnderscoreESU_SU_EEEEENS4_13SM90_TMA_LOADENS4_14ComposedLayoutINS4_7SwizzleILi3ELi4ELi3EEENS4_18smem_ptr_flag_bitsILi16EEENSQ_INS5_IJNSA_ILi8EEESE_EEENS5_IJSE_SB_EEEEEEEvNS4_8identityESX_S17_vS18_EENS_8epilogue10collective18CollectiveEpilogueINS1A_23Sm100TmaWarpSpecializedILi3ELi2ELi16ELb1ELb0EEEJSF_NS5_IJNSQ_ISE_SB_EENSQ_INSA_ILi32EEESB_EEEEESG_SH_SG_SH_NS1A_6fusion15FusionCallbacksIS1E_NS1J_17LinearCombinationISG_fSG_fLNS_15FloatRoundStyleE2EEESF_S1I_JEEENS4_5SM1004TMEM4LOAD26SM100_TMEM_LOAD_16dp256b4xESX_NSY_INSZ_ILi2ELi4ELi3EEES12_NSQ_INS5_IJS13_S1G_EEENS5_IJS1G_SB_EEEEEEENS4_17SM75_U32x4_LDSM_NENS4_14SM90_TMA_STOREES1X_NS4_17SM90_U32x4_STSM_NENS4_39AutoVectorizingCopyWithAssumedAlignmentILi128EEEEEEvvEEEEvNT_6ParamsE)
        /*0044*/ 	.word	0x00000000
.L_29:


//--------------------- .nv.compat                --------------------------
	.section	.nv.compat,"",@"SHT_CUDA_COMPAT_INFO"
	.align	4
        /*0000*/ 	.byte	0x02, 0x09, 0x01, 0x00, 0x02, 0x02, 0x02, 0x00, 0x02, 0x05, 0x05, 0x00, 0x03, 0x07, 0x01, 0x01
        /*0010*/ 	.byte	0x02, 0x03, 0x01, 0x00, 0x02, 0x06, 0x01, 0x00, 0x04, 0x0b, 0x08, 0x00, 0x09, 0x00, 0x00, 0x00
        /*0020*/ 	.byte	0x00, 0x00, 0x00, 0x00


//--------------------- .nv.info._ZN7cutlass13device_kernelINS_4gemm6kernel13GemmUniversalIN4cute5tupleIJiiiiEEENS1_10collective13CollectiveMmaINS1_35MainloopSm100TmaUmmaWarpSpecializedILi7ELi2ELi4ENS5_IJNS4_1CILi1EEESB_SB_EEEEENS5_IJNSA_ILi64EEESE_SE_EEENS_10bfloat16_tENS5_IJlSB_lEEESG_SH_NS4_8TiledMMAINS4_8MMA_AtomIJNS4_20SM100_MMA_F16BF16_SSISG_SG_fLi64ELi64ELNS4_4UMMA5MajorE0ELSM_0ELNSL_7ScaleInE0ELSN_0EEEEEENS4_6LayoutISC_NS5_IJNSA_ILi0EEESR_SR_EEEEENS5_IJNS4_10UnderscoreESU_SU_EEEEENS4_13SM90_TMA_LOADENS4_14ComposedLayoutINS4_7SwizzleILi3ELi4ELi3EEENS4_18smem_ptr_flag_bitsILi16EEENSQ_INS5_IJNSA_ILi8EEESE_EEENS5_IJSE_SB_EEEEEEEvNS4_8identityESX_S17_vS18_EENS_8epilogue10collective18CollectiveEpilogueINS1A_23Sm100TmaWarpSpecializedILi3ELi2ELi16ELb1ELb0EEEJSF_NS5_IJNSQ_ISE_SB_EENSQ_INSA_ILi32EEESB_EEEEESG_SH_SG_SH_NS1A_6fusion15FusionCallbacksIS1E_NS1J_17LinearCombinationISG_fSG_fLNS_15FloatRoundStyleE2EEESF_S1I_JEEENS4_5SM1004TMEM4LOAD26SM100_TMEM_LOAD_16dp256b4xESX_NSY_INSZ_ILi2ELi4ELi3EEES12_NSQ_INS5_IJS13_S1G_EEENS5_IJS1G_SB_EEEEEEENS4_17SM75_U32x4_LDSM_NENS4_14SM90_TMA_STOREES1X_NS4_17SM90_U32x4_STSM_NENS4_39AutoVectorizingCopyWithAssumedAlignmentILi128EEEEEEvvEEEEvNT_6ParamsE --------------------------
	.section	.nv.info._ZN7cutlass13device_kernelINS_4gemm6kernel13GemmUniversalIN4cute5tupleIJiiiiEEENS1_10collective13CollectiveMmaINS1_35MainloopSm100TmaUmmaWarpSpecializedILi7ELi2ELi4ENS5_IJNS4_1CILi1EEESB_SB_EEEEENS5_IJNSA_ILi64EEESE_SE_EEENS_10bfloat16_tENS5_IJlSB_lEEESG_SH_NS4_8TiledMMAINS4_8MMA_AtomIJNS4_20SM100_MMA_F16BF16_SSISG_SG_fLi64ELi64ELNS4_4UMMA5MajorE0ELSM_0ELNSL_7ScaleInE0ELSN_0EEEEEENS4_6LayoutISC_NS5_IJNSA_ILi0EEESR_SR_EEEEENS5_IJNS4_10UnderscoreESU_SU_EEEEENS4_13SM90_TMA_LOADENS4_14ComposedLayoutINS4_7SwizzleILi3ELi4ELi3EEENS4_18smem_ptr_flag_bitsILi16EEENSQ_INS5_IJNSA_ILi8EEESE_EEENS5_IJSE_SB_EEEEEEEvNS4_8identityESX_S17_vS18_EENS_8epilogue10collective18CollectiveEpilogueINS1A_23Sm100TmaWarpSpecializedILi3ELi2ELi16ELb1ELb0EEEJSF_NS5_IJNSQ_ISE_SB_EENSQ_INSA_ILi32EEESB_EEEEESG_SH_SG_SH_NS1A_6fusion15FusionCallbacksIS1E_NS1J_17LinearCombinationISG_fSG_fLNS_15FloatRoundStyleE2EEESF_S1I_JEEENS4_5SM1004TMEM4LOAD26SM100_TMEM_LOAD_16dp256b4xESX_NSY_INSZ_ILi2ELi4ELi3EEES12_NSQ_INS5_IJS13_S1G_EEENS5_IJS1G_SB_EEEEEEENS4_17SM75_U32x4_LDSM_NENS4_14SM90_TMA_STOREES1X_NS4_17SM90_U32x4_STSM_NENS4_39AutoVectorizingCopyWithAssumedAlignmentILi128EEEEEEvvEEEEvNT_6ParamsE,"",@"SHT_CUDA_INFO"
	.sectionflags	@""
	.align	4


	//----- nvinfo : EIATTR_CUDA_API_VERSION
	.align		4
        /*0000*/ 	.byte	0x04, 0x37
        /*0002*/ 	.short	(.L_31 - .L_30)
.L_30:
        /*0004*/ 	.word	0x00000082


	//----- nvinfo : EIATTR_KPARAM_INFO
	.align		4
.L_31:
        /*0008*/ 	.byte	0x04, 0x17
        /*000a*/ 	.short	(.L_33 - .L_32)
.L_32:
        /*000c*/ 	.word	0x00000000
        /*0010*/ 	.short	0x0000
        /*0012*/ 	.short	0x0000
        /*0014*/ 	.byte	0x00, 0xf0, 0x01, 0x20


	//----- nvinfo : EIATTR_AT_ENTRY_FRAGMENTS
	.align		4
.L_33:
        /*0018*/ 	.byte	0x04, 0x4f
        /*001a*/ 	.short	(.L_35 - .L_34)


	//   ....[0]....
.L_34:
        /*001c*/ 	.word	0x00000006


	//----- nvinfo : EIATTR_RESERVED_SMEM_USED
	.align		4
.L_35:
        /*0020*/ 	.byte	0x01, 0x41
	.zero		2


	//----- nvinfo : EIATTR_SPARSE_MMA_MASK
	.align		4
        /*0024*/ 	.byte	0x03, 0x50
        /*0026*/ 	.short	0x0000


	//----- nvinfo : EIATTR_TCGEN05_1CTA_USED
	.align		4
        /*0028*/ 	.byte	0x01, 0x51
	.zero		2


	//----- nvinfo : EIATTR_MAXREG_COUNT
	.align		4
        /*002c*/ 	.byte	0x03, 0x1b
        /*002e*/ 	.short	0x00ff


	//----- nvinfo : EIATTR_NUM_BARRIERS
	.align		4
        /*0030*/ 	.byte	0x02, 0x4c
        /*0032*/ 	.byte	0x07
	.zero		1


	//----- nvinfo : EIATTR_EXTERNS
	.align		4
        /*0034*/ 	.byte	0x04, 0x0f
        /*0036*/ 	.short	(.L_37 - .L_36)


	//   ....[0]....
	.align		4
.L_36:
        /*0038*/ 	.word	index@(__assertfail)


	//----- nvinfo : EIATTR_MERCURY_ISA_VERSION
	.align		4
.L_37:
        /*003c*/ 	.byte	0x03, 0x5f
        /*003e*/ 	.short	0x0101


	//----- nvinfo : EIATTR_INT_WARP_WIDE_INSTR_OFFSETS
	.align		4
        /*0040*/ 	.byte	0x04, 0x31
        /*0042*/ 	.short	(.L_39 - .L_38)


	//   ....[0]....
.L_38:
        /*0044*/ 	.word	0x00001e00


	//   ....[1]....
        /*0048*/ 	.word	0x00003a50


	//   ....[2]....
        /*004c*/ 	.word	0x00003a80


	//   ....[3]....
        /*0050*/ 	.word	0x00003ad0


	//   ....[4]....
        /*0054*/ 	.word	0x000043b0


	//   ....[5]....
        /*0058*/ 	.word	0x000043d0


	//   ....[6]....
        /*005c*/ 	.word	0x000046a0


	//   ....[7]....
        /*0060*/ 	.word	0x000047d0


	//----- nvinfo : EIATTR_COOP_GROUP_MASK_REGIDS
	.align		4
.L_39:
        /*0064*/ 	.byte	0x04, 0x29
        /*0066*/ 	.short	(.L_41 - .L_40)


	//   ....[0]....
.L_40:
        /*0068*/ 	.word	0xffffffff


	//   ....[1]....
        /*006c*/ 	.word	0xffffffff


	//   ....[2]....
        /*0070*/ 	.word	0xffffffff


	//   ....[3]....
        /*0074*/ 	.word	0xffffffff


	//   ....[4]....
        /*0078*/ 	.word	0xffffffff


	//   ....[5]....
        /*007c*/ 	.word	0xffffffff


	//   ....[6]....
        /*0080*/ 	.word	0xffffffff


	//   ....[7]....
        /*0084*/ 	.word	0xffffffff


	//   ....[8]....
        /*0088*/ 	.word	0xffffffff


	//   ....[9]....
        /*008c*/ 	.word	0xffffffff


	//   ....[10]....
        /*0090*/ 	.word	0xffffffff


	//   ....[11]....
        /*0094*/ 	.word	0xffffffff


	//   ....[12]....
        /*0098*/ 	.word	0xffffffff


	//----- nvinfo : EIATTR_COOP_GROUP_INSTR_OFFSETS
	.align		4
.L_41:
        /*009c*/ 	.byte	0x04, 0x28
        /*009e*/ 	.short	(.L_43 - .L_42)


	//   ....[0]....
.L_42:
        /*00a0*/ 	.word	0x00000090


	//   ....[1]....
        /*00a4*/ 	.word	0x000004d0


	//   ....[2]....
        /*00a8*/ 	.word	0x000006a0


	//   ....[3]....
        /*00ac*/ 	.word	0x00000820


	//   ....[4]....
        /*00b0*/ 	.word	0x00000920


	//   ....[5]....
        /*00b4*/ 	.word	0x00000a90


	//   ....[6]....
        /*00b8*/ 	.word	0x00000c30


	//   ....[7]....
        /*00bc*/ 	.word	0x00001ce0


	//   ....[8]....
        /*00c0*/ 	.word	0x00002c70


	//   ....[9]....
        /*00c4*/ 	.word	0x00002e80


	//   ....[10]....
        /*00c8*/ 	.word	0x00002eb0


	//   ....[11]....
        /*00cc*/ 	.word	0x00003940


	//   ....[12]....
        /*00d0*/ 	.word	0x00003b70


	//----- nvinfo : EIATTR_VRC_CTA_INIT_COUNT
	.align		4
.L_43:
        /*00d4*/ 	.byte	0x02, 0x4a
        /*00d6*/ 	.byte	0x80
	.zero		1


	//----- nvinfo : EIATTR_SYSCALL_OFFSETS
	.align		4
        /*00d8*/ 	.byte	0x04, 0x46
        /*00da*/ 	.short	(.L_45 - .L_44)


	//   ....[0]....
.L_44:
        /*00dc*/ 	.word	0x000053b0


	//   ....[1]....
        /*00e0*/ 	.word	0x000054a0


	//   ....[2]....
        /*00e4*/ 	.word	0x00005c80


	//   ....[3]....
        /*00e8*/ 	.word	0x000065c0


	//----- nvinfo : EIATTR_MBARRIER_INSTR_OFFSETS
	.align		4
.L_45:
        /*00ec*/ 	.byte	0x04, 0x39
        /*00ee*/ 	.short	(.L_47 - .L_46)


	//   ....[0]....
.L_46:
        /*00f0*/ 	.word	0x000005b0
        /*00f4*/ 	.word	0x000000ff
        /*00f8*/ 	.word	0x00000000
        /*00fc*/ 	.short	0x0100
        /*00fe*/ 	.byte	0x05
	.zero		1


	//   ....[1]....
        /*0100*/ 	.word	0x000005c0
        /*0104*/ 	.word	0x000000ff
        /*0108*/ 	.word	0x00000038
        /*010c*/ 	.short	0x0100
        /*010e*/ 	.byte	0x05
	.zero		1


	//   ....[2]....
        /*0110*/ 	.word	0x000005d0
        /*0114*/ 	.word	0x000000ff
        /*0118*/ 	.word	0x00000008
        /*011c*/ 	.short	0x0100
        /*011e*/ 	.byte	0x05
	.zero		1


	//   ....[3]....
        /*0120*/ 	.word	0x000005e0
        /*0124*/ 	.word	0x000000ff
        /*0128*/ 	.word	0x00000040
        /*012c*/ 	.short	0x0100
        /*012e*/ 	.byte	0x05
	.zero		1


	//   ....[4]....
        /*0130*/ 	.word	0x000005f0
        /*0134*/ 	.word	0x000000ff
        /*0138*/ 	.word	0x00000010
        /*013c*/ 	.short	0x0100
        /*013e*/ 	.byte	0x05
	.zero		1


	//   ....[5]....
        /*0140*/ 	.word	0x00000600
        /*0144*/ 	.word	0x000000ff
        /*0148*/ 	.word	0x00000048
        /*014c*/ 	.short	0x0100
        /*014e*/ 	.byte	0x05
	.zero		1


	//   ....[6]....
        /*0150*/ 	.word	0x00000610
        /*0154*/ 	.word	0x000000ff
        /*0158*/ 	.word	0x00000018
        /*015c*/ 	.short	0x0100
        /*015e*/ 	.byte	0x05
	.zero		1


	//   ....[7]....
        /*0160*/ 	.word	0x00000620
        /*0164*/ 	.word	0x000000ff
        /*0168*/ 	.word	0x00000050
        /*016c*/ 	.short	0x0100
        /*016e*/ 	.byte	0x05
	.zero		1


	//   ....[8]....
        /*0170*/ 	.word	0x00000630
        /*0174*/ 	.word	0x000000ff
        /*0178*/ 	.word	0x00000020
        /*017c*/ 	.short	0x0100
        /*017e*/ 	.byte	0x05
	.zero		1


	//   ....[9]....
        /*0180*/ 	.word	0x00000640
        /*0184*/ 	.word	0x000000ff
        /*0188*/ 	.word	0x00000058
        /*018c*/ 	.short	0x0100
        /*018e*/ 	.byte	0x05
	.zero		1


	//   ....[10]....
        /*0190*/ 	.word	0x00000650
        /*0194*/ 	.word	0x000000ff
        /*0198*/ 	.word	0x00000028
        /*019c*/ 	.short	0x0100
        /*019e*/ 	.byte	0x05
	.zero		1


	//   ....[11]....
        /*01a0*/ 	.word	0x00000660
        /*01a4*/ 	.word	0x000000ff
        /*01a8*/ 	.word	0x00000060
        /*01ac*/ 	.short	0x0100
        /*01ae*/ 	.byte	0x05
	.zero		1


	//   ....[12]....
        /*01b0*/ 	.word	0x00000670
        /*01b4*/ 	.word	0x000000ff
        /*01b8*/ 	.word	0x00000030
        /*01bc*/ 	.short	0x0100
        /*01be*/ 	.byte	0x05
	.zero		1


	//   ....[13]....
        /*01c0*/ 	.word	0x00000680
        /*01c4*/ 	.word	0x000000ff
        /*01c8*/ 	.word	0x00000068
        /*01cc*/ 	.short	0x0100
        /*01ce*/ 	.byte	0x05
	.zero		1


	//   ....[14]....
        /*01d0*/ 	.word	0x000007b0
        /*01d4*/ 	.word	0x000000ff
        /*01d8*/ 	.word	0x00000070
        /*01dc*/ 	.short	0x0100
        /*01de*/ 	.byte	0x07
	.zero		1


	//   ....[15]....
        /*01e0*/ 	.word	0x000007c0
        /*01e4*/ 	.word	0x000000ff
        /*01e8*/ 	.word	0x00000088
        /*01ec*/ 	.short	0x0100
        /*01ee*/ 	.byte	0x07
	.zero		1


	//   ....[16]....
        /*01f0*/ 	.word	0x000007d0
        /*01f4*/ 	.word	0x000000ff
        /*01f8*/ 	.word	0x00000078
        /*01fc*/ 	.short	0x0100
        /*01fe*/ 	.byte	0x07
	.zero		1


	//   ....[17]....
        /*0200*/ 	.word	0x000007e0
        /*0204*/ 	.word	0x000000ff
        /*0208*/ 	.word	0x00000090
        /*020c*/ 	.short	0x0100
        /*020e*/ 	.byte	0x07
	.zero		1


	//   ....[18]....
        /*0210*/ 	.word	0x000007f0
        /*0214*/ 	.word	0x000000ff
        /*0218*/ 	.word	0x00000080
        /*021c*/ 	.short	0x0100
        /*021e*/ 	.byte	0x07
	.zero		1


	//   ....[19]....
        /*0220*/ 	.word	0x00000800
        /*0224*/ 	.word	0x000000ff
        /*0228*/ 	.word	0x00000098
        /*022c*/ 	.short	0x0100
        /*022e*/ 	.byte	0x07
	.zero		1


	//   ....[20]....
        /*0230*/ 	.word	0x000008f0
        /*0234*/ 	.word	0x000000ff
        /*0238*/ 	.word	0x000000a0
        /*023c*/ 	.short	0x0100
        /*023e*/ 	.byte	0x05
	.zero		1


	//   ....[21]....
        /*0240*/ 	.word	0x00000900
        /*0244*/ 	.word	0x000000ff
        /*0248*/ 	.word	0x000000a8
        /*024c*/ 	.short	0x0100
        /*024e*/ 	.byte	0x05
	.zero		1


	//   ....[22]....
        /*0250*/ 	.word	0x00000a40
        /*0254*/ 	.word	0x000000ff
        /*0258*/ 	.word	0x000000b0
        /*025c*/ 	.short	0x0100
        /*025e*/ 	.byte	0x05
	.zero		1


	//   ....[23]....
        /*0260*/ 	.word	0x00000a50
        /*0264*/ 	.word	0x000000ff
        /*0268*/ 	.word	0x000000c0
        /*026c*/ 	.short	0x0100
        /*026e*/ 	.byte	0x05
	.zero		1


	//   ....[24]....
        /*0270*/ 	.word	0x00000a60
        /*0274*/ 	.word	0x000000ff
        /*0278*/ 	.word	0x000000b8
        /*027c*/ 	.short	0x0100
        /*027e*/ 	.byte	0x05
	.zero		1


	//   ....[25]....
        /*0280*/ 	.word	0x00000a70
        /*0284*/ 	.word	0x000000ff
        /*0288*/ 	.word	0x000000c8
        /*028c*/ 	.short	0x0100
        /*028e*/ 	.byte	0x05
	.zero		1


	//   ....[26]....
        /*0290*/ 	.word	0x00000ba0
        /*0294*/ 	.word	0x000000ff
        /*0298*/ 	.word	0x000000d0
        /*029c*/ 	.short	0x0100
        /*029e*/ 	.byte	0x07
	.zero		1


	//   ....[27]....
        /*02a0*/ 	.word	0x00000bb0
        /*02a4*/ 	.word	0x000000ff
        /*02a8*/ 	.word	0x000000f0
        /*02ac*/ 	.short	0x0100
        /*02ae*/ 	.byte	0x07
	.zero		1


	//   ....[28]....
        /*02b0*/ 	.word	0x00000bc0
        /*02b4*/ 	.word	0x000000ff
        /*02b8*/ 	.word	0x000000d8
        /*02bc*/ 	.short	0x0100
        /*02be*/ 	.byte	0x07
	.zero		1


	//   ....[29]....
        /*02c0*/ 	.word	0x00000bd0
        /*02c4*/ 	.word	0x000000ff
        /*02c8*/ 	.word	0x000000f8
        /*02cc*/ 	.short	0x0100
        /*02ce*/ 	.byte	0x07
	.zero		1


	//   ....[30]....
        /*02d0*/ 	.word	0x00000be0
        /*02d4*/ 	.word	0x000000ff
        /*02d8*/ 	.word	0x000000e0
        /*02dc*/ 	.short	0x0100
        /*02de*/ 	.byte	0x07
	.zero		1


	//   ....[31]....
        /*02e0*/ 	.word	0x00000bf0
        /*02e4*/ 	.word	0x000000ff
        /*02e8*/ 	.word	0x00000100
        /*02ec*/ 	.short	0x0100
        /*02ee*/ 	.byte	0x07
	.zero		1


	//   ....[32]....
        /*02f0*/ 	.word	0x00000c00
        /*02f4*/ 	.word	0x000000ff
        /*02f8*/ 	.word	0x000000e8
        /*02fc*/ 	.short	0x0100
        /*02fe*/ 	.byte	0x07
	.zero		1


	//   ....[33]....
        /*0300*/ 	.word	0x00000c10
        /*0304*/ 	.word	0x000000ff
        /*0308*/ 	.word	0x00000108
        /*030c*/ 	.short	0x0100
        /*030e*/ 	.byte	0x07
	.zero		1


	//   ....[34]....
        /*0310*/ 	.word	0x00000d00
        /*0314*/ 	.word	0x000000ff
        /*0318*/ 	.word	0x00000110
        /*031c*/ 	.short	0x0100
        /*031e*/ 	.byte	0x05
	.zero		1


	//   ....[35]....
        /*0320*/ 	.word	0x00000d10
        /*0324*/ 	.word	0x000000ff
        /*0328*/ 	.word	0x00000120
        /*032c*/ 	.short	0x0100
        /*032e*/ 	.byte	0x05
	.zero		1


	//   ....[36]....
        /*0330*/ 	.word	0x00000d20
        /*0334*/ 	.word	0x000000ff
        /*0338*/ 	.word	0x00000118
        /*033c*/ 	.short	0x0100
        /*033e*/ 	.byte	0x05
	.zero		1


	//   ....[37]....
        /*0340*/ 	.word	0x00000d30
        /*0344*/ 	.word	0x000000ff
        /*0348*/ 	.word	0x00000128
        /*034c*/ 	.short	0x0100
        /*034e*/ 	.byte	0x05
	.zero		1


	//   ....[38]....
        /*0350*/ 	.word	0x00001600
        /*0354*/ 	.word	0x00000002
        /*0358*/ 	.word	0x00000120
        /*035c*/ 	.short	0x010a
        /*035e*/ 	.byte	0xff
	.zero		1


	//   ....[39]....
        /*0360*/ 	.word	0x00001630
        /*0364*/ 	.word	0x00000002
        /*0368*/ 	.word	0x00000110
        /*036c*/ 	.short	0x0101
        /*036e*/ 	.byte	0xff
	.zero		1


	//   ....[40]....
        /*0370*/ 	.word	0x00001700
        /*0374*/ 	.word	0x000000ff
        /*0378*/ 	.word	0x00000038
        /*037c*/ 	.short	0x010a
        /*037e*/ 	.byte	0x08
	.zero		1


	//   ....[41]....
        /*0380*/ 	.word	0x000017a0
        /*0384*/ 	.word	0x000000ff
        /*0388*/ 	.word	0x00000038
        /*038c*/ 	.short	0x010a
        /*038e*/ 	.byte	0x21
	.zero		1


	//   ....[42]....
        /*0390*/ 	.word	0x00001900
        /*0394*/ 	.word	0x000000ff
        /*0398*/ 	.word	0x00000038
        /*039c*/ 	.short	0x010a
        /*039e*/ 	.byte	0x08
	.zero		1


	//   ....[43]....
        /*03a0*/ 	.word	0x000019f0
        /*03a4*/ 	.word	0x000000ff
        /*03a8*/ 	.word	0x000000a8
        /*03ac*/ 	.short	0x0101
        /*03ae*/ 	.byte	0x04
	.zero		1


	//   ....[44]....
        /*03b0*/ 	.word	0x00001a10
        /*03b4*/ 	.word	0x000000ff
        /*03b8*/ 	.word	0x00000038
        /*03bc*/ 	.short	0x010a
        /*03be*/ 	.byte	0x08
	.zero		1


	//   ....[45]....
        /*03c0*/ 	.word	0x00001a90
        /*03c4*/ 	.word	0x000000ff
        /*03c8*/ 	.word	0x00000038
        /*03cc*/ 	.short	0x010a
        /*03ce*/ 	.byte	0x11
	.zero		1


	//   ....[46]....
        /*03d0*/ 	.word	0x00001bf0
        /*03d4*/ 	.word	0x000000ff
        /*03d8*/ 	.word	0x00000038
        /*03dc*/ 	.short	0x010a
        /*03de*/ 	.byte	0x08
	.zero		1


	//   ....[47]....
        /*03e0*/ 	.word	0x00001d10
        /*03e4*/ 	.word	0x00000002
        /*03e8*/ 	.word	0x000000b0
        /*03ec*/ 	.short	0x010a
        /*03ee*/ 	.byte	0xff
	.zero		1


	//   ....[48]....
        /*03f0*/ 	.word	0x00001dd0
        /*03f4*/ 	.word	0x00000002
        /*03f8*/ 	.word	0x00000000
        /*03fc*/ 	.short	0x0101
        /*03fe*/ 	.byte	0xff
	.zero		1


	//   ....[49]....
        /*0400*/ 	.word	0x00002330
        /*0404*/ 	.word	0x000000ff
        /*0408*/ 	.word	0x00000000
        /*040c*/ 	.short	0x010a
        /*040e*/ 	.byte	0x05
	.zero		1


	//   ....[50]....
        /*0410*/ 	.word	0x000023c0
        /*0414*/ 	.word	0x000000ff
        /*0418*/ 	.word	0x00000000
        /*041c*/ 	.short	0x010a
        /*041e*/ 	.byte	0x05
	.zero		1


	//   ....[51]....
        /*0420*/ 	.word	0x00002450
        /*0424*/ 	.word	0x000000ff
        /*0428*/ 	.word	0x00000000
        /*042c*/ 	.short	0x010a
        /*042e*/ 	.byte	0x05
	.zero		1


	//   ....[52]....
        /*0430*/ 	.word	0x000024e0
        /*0434*/ 	.word	0x000000ff
        /*0438*/ 	.word	0x00000000
        /*043c*/ 	.short	0x010a
        /*043e*/ 	.byte	0x05
	.zero		1


	//   ....[53]....
        /*0440*/ 	.word	0x00002570
        /*0444*/ 	.word	0x000000ff
        /*0448*/ 	.word	0x00000000
        /*044c*/ 	.short	0x010a
        /*044e*/ 	.byte	0x05
	.zero		1


	//   ....[54]....
        /*0450*/ 	.word	0x00002600
        /*0454*/ 	.word	0x000000ff
        /*0458*/ 	.word	0x00000000
        /*045c*/ 	.short	0x010a
        /*045e*/ 	.byte	0x05
	.zero		1


	//   ....[55]....
        /*0460*/ 	.word	0x000026a0
        /*0464*/ 	.word	0x00000000
        /*0468*/ 	.word	0x00000000
        /*046c*/ 	.short	0x010a
        /*046e*/ 	.byte	0xff
	.zero		1


	//   ....[56]....
        /*0470*/ 	.word	0x000027c0
        /*0474*/ 	.word	0x00000000
        /*0478*/ 	.word	0x00000110
        /*047c*/ 	.short	0x010a
        /*047e*/ 	.byte	0xff
	.zero		1


	//   ....[57]....
        /*0480*/ 	.word	0x00002830
        /*0484*/ 	.word	0x00000000
        /*0488*/ 	.word	0x00000000
        /*048c*/ 	.short	0x0101
        /*048e*/ 	.byte	0xff
	.zero		1


	//   ....[58]....
        /*0490*/ 	.word	0x00002850
        /*0494*/ 	.word	0x000000ff
        /*0498*/ 	.word	0x000000c0
        /*049c*/ 	.short	0x010a
        /*049e*/ 	.byte	0x05
	.zero		1


	//   ....[59]....
        /*04a0*/ 	.word	0x00002970
        /*04a4*/ 	.word	0x00000000
        /*04a8*/ 	.word	0x000000b0
        /*04ac*/ 	.short	0x010a
        /*04ae*/ 	.byte	0xff
	.zero		1


	//   ....[60]....
        /*04b0*/ 	.word	0x00002a70
        /*04b4*/ 	.word	0x00000000
        /*04b8*/ 	.word	0x00000000
        /*04bc*/ 	.short	0x0101
        /*04be*/ 	.byte	0xff
	.zero		1


	//   ....[61]....
        /*04c0*/ 	.word	0x00002b00
        /*04c4*/ 	.word	0x000000ff
        /*04c8*/ 	.word	0x000000c0
        /*04cc*/ 	.short	0x0106
        /*04ce*/ 	.byte	0x05
	.zero		1


	//   ....[62]....
        /*04d0*/ 	.word	0x00002b20
        /*04d4*/ 	.word	0x000000ff
        /*04d8*/ 	.word	0x000000c0
        /*04dc*/ 	.short	0x010a
        /*04de*/ 	.byte	0x05
	.zero		1


	//   ....[63]....
        /*04e0*/ 	.word	0x00002bb0
        /*04e4*/ 	.word	0x000000ff
        /*04e8*/ 	.word	0x000000c0
        /*04ec*/ 	.short	0x0106
        /*04ee*/ 	.byte	0x04
	.zero		1


	//   ....[64]....
        /*04f0*/ 	.word	0x00002bf0
        /*04f4*/ 	.word	0x00000000
        /*04f8*/ 	.word	0x000000c0
        /*04fc*/ 	.short	0x010a
        /*04fe*/ 	.byte	0xff
	.zero		1


	//   ....[65]....
        /*0500*/ 	.word	0x00003130
        /*0504*/ 	.word	0x00000000
        /*0508*/ 	.word	0x000000b0
        /*050c*/ 	.short	0x010a
        /*050e*/ 	.byte	0xff
	.zero		1


	//   ....[66]....
        /*0510*/ 	.word	0x00003230
        /*0514*/ 	.word	0x00000003
        /*0518*/ 	.word	0x00000000
        /*051c*/ 	.short	0x0101
        /*051e*/ 	.byte	0xff
	.zero		1


	//   ....[67]....
        /*0520*/ 	.word	0x00003240
        /*0524*/ 	.word	0x000000ff
        /*0528*/ 	.word	0x00000000
        /*052c*/ 	.short	0x010a
        /*052e*/ 	.byte	0x06
	.zero		1


	//   ....[68]....
        /*0530*/ 	.word	0x000032c0
        /*0534*/ 	.word	0x000000ff
        /*0538*/ 	.word	0x000000f0
        /*053c*/ 	.short	0x010a
        /*053e*/ 	.byte	0x07
	.zero		1


	//   ....[69]....
        /*0540*/ 	.word	0x000033a0
        /*0544*/ 	.word	0x000000ff
        /*0548*/ 	.word	0x00000000
        /*054c*/ 	.short	0x010a
        /*054e*/ 	.byte	0x06
	.zero		1


	//   ....[70]....
        /*0550*/ 	.word	0x000034d0
        /*0554*/ 	.word	0x000000ff
        /*0558*/ 	.word	0x00000000
        /*055c*/ 	.short	0x010a
        /*055e*/ 	.byte	0x1a
	.zero		1


	//   ....[71]....
        /*0560*/ 	.word	0x00003770
        /*0564*/ 	.word	0x000000ff
        /*0568*/ 	.word	0x00000000
        /*056c*/ 	.short	0x010a
        /*056e*/ 	.byte	0x06
	.zero		1


	//   ....[72]....
        /*0570*/ 	.word	0x00003800
        /*0574*/ 	.word	0x000000ff
        /*0578*/ 	.word	0x00000000
        /*057c*/ 	.short	0x010a
        /*057e*/ 	.byte	0x06
	.zero		1


	//   ....[73]....
        /*0580*/ 	.word	0x00003890
        /*0584*/ 	.word	0x000000ff
        /*0588*/ 	.word	0x00000000
        /*058c*/ 	.short	0x010a
        /*058e*/ 	.byte	0x06
	.zero		1


	//   ....[74]....
        /*0590*/ 	.word	0x00003920
        /*0594*/ 	.word	0x000000ff
        /*0598*/ 	.word	0x00000000
        /*059c*/ 	.short	0x010a
        /*059e*/ 	.byte	0x07
	.zero		1


	//   ....[75]....
        /*05a0*/ 	.word	0x00003d50
        /*05a4*/ 	.word	0x00000000
        /*05a8*/ 	.word	0x000000b0
        /*05ac*/ 	.short	0x010a
        /*05ae*/ 	.byte	0xff
	.zero		1


	//   ....[76]....
        /*05b0*/ 	.word	0x00003e10
        /*05b4*/ 	.word	0x00000000
        /*05b8*/ 	.word	0x00000000
        /*05bc*/ 	.short	0x0101
        /*05be*/ 	.byte	0xff
	.zero		1


	//   ....[77]....
        /*05c0*/ 	.word	0x00004130
        /*05c4*/ 	.word	0x000000ff
        /*05c8*/ 	.word	0x000000a8
        /*05cc*/ 	.short	0x010a
        /*05ce*/ 	.byte	0x07
	.zero		1


	//   ....[78]....
        /*05d0*/ 	.word	0x00004350
        /*05d4*/ 	.word	0x000000ff
        /*05d8*/ 	.word	0x00000088
        /*05dc*/ 	.short	0x010a
        /*05de*/ 	.byte	0x0f
	.zero		1


	//   ....[79]....
        /*05e0*/ 	.word	0x00004550
        /*05e4*/ 	.word	0x000000ff
        /*05e8*/ 	.word	0x00000070
        /*05ec*/ 	.short	0x010b
        /*05ee*/ 	.byte	0x0f
	.zero		1


	//   ....[80]....
        /*05f0*/ 	.word	0x000045a0
        /*05f4*/ 	.word	0x000000ff
        /*05f8*/ 	.word	0x00000000
        /*05fc*/ 	.short	0x0101
        /*05fe*/ 	.byte	0x10
	.zero		1


	//   ....[81]....
        /*0600*/ 	.word	0x000045e0
        /*0604*/ 	.word	0x000000ff
        /*0608*/ 	.word	0x00000088
        /*060c*/ 	.short	0x010a
        /*060e*/ 	.byte	0x0d
	.zero		1


	//   ....[82]....
        /*0610*/ 	.word	0x00004820
        /*0614*/ 	.word	0x000000ff
        /*0618*/ 	.word	0x00000070
        /*061c*/ 	.short	0x010b
        /*061e*/ 	.byte	0x0d
	.zero		1


	//   ....[83]....
        /*0620*/ 	.word	0x00004890
        /*0624*/ 	.word	0x000000ff
        /*0628*/ 	.word	0x00000000
        /*062c*/ 	.short	0x0101
        /*062e*/ 	.byte	0x0f
	.zero		1


	//   ....[84]....
        /*0630*/ 	.word	0x000048e0
        /*0634*/ 	.word	0x000000ff
        /*0638*/ 	.word	0x00000000
        /*063c*/ 	.short	0x010a
        /*063e*/ 	.byte	0x04
	.zero		1


	//   ....[85]....
        /*0640*/ 	.word	0x00004970
        /*0644*/ 	.word	0x000000ff
        /*0648*/ 	.word	0x00000000
        /*064c*/ 	.short	0x010a
        /*064e*/ 	.byte	0x04
	.zero		1


	//   ....[86]....
        /*0650*/ 	.word	0x00004a10
        /*0654*/ 	.word	0x00000000
        /*0658*/ 	.word	0x00000000
        /*065c*/ 	.short	0x010a
        /*065e*/ 	.byte	0xff
	.zero		1


	//   ....[87]....
        /*0660*/ 	.word	0x00004d80
        /*0664*/ 	.word	0x00000000
        /*0668*/ 	.word	0x000000b0
        /*066c*/ 	.short	0x010a
        /*066e*/ 	.byte	0xff
	.zero		1


	//   ....[88]....
        /*0670*/ 	.word	0x00004e90
        /*0674*/ 	.word	0x00000000
        /*0678*/ 	.word	0x00000000
        /*067c*/ 	.short	0x0101
        /*067e*/ 	.byte	0xff
	.zero		1


	//   ....[89]....
        /*0680*/ 	.word	0x000058a0
        /*0684*/ 	.word	0x00000002
        /*0688*/ 	.word	0x00000070
        /*068c*/ 	.short	0x010a
        /*068e*/ 	.byte	0xff
	.zero		1


	//   ....[90]....
        /*0690*/ 	.word	0x000058e0
        /*0694*/ 	.word	0x0000002c
        /*0698*/ 	.word	0x000000d0
        /*069c*/ 	.short	0x010a
        /*069e*/ 	.byte	0xff
	.zero		1


	//   ....[91]....
        /*06a0*/ 	.word	0x000059d0
        /*06a4*/ 	.word	0x00000002
        /*06a8*/ 	.word	0x00000070
        /*06ac*/ 	.short	0x010a
        /*06ae*/ 	.byte	0xff
	.zero		1


	//   ....[92]....
        /*06b0*/ 	.word	0x00005b60
        /*06b4*/ 	.word	0x0000002c
        /*06b8*/ 	.word	0x000000d0
        /*06bc*/ 	.short	0x010a
        /*06be*/ 	.byte	0xff
	.zero		1


	//   ....[93]....
        /*06c0*/ 	.word	0x00006320
        /*06c4*/ 	.word	0x00000000
        /*06c8*/ 	.word	0x00000000
        /*06cc*/ 	.short	0x0101
        /*06ce*/ 	.byte	0xff
	.zero		1


	//   ....[94]....
        /*06d0*/ 	.word	0x00006330
        /*06d4*/ 	.word	0x00000002
        /*06d8*/ 	.word	0x00000070
        /*06dc*/ 	.short	0x010a
        /*06de*/ 	.byte	0xff
	.zero		1


	//   ....[95]....
        /*06e0*/ 	.word	0x000063f0
        /*06e4*/ 	.word	0x00000002
        /*06e8*/ 	.word	0x00000070
        /*06ec*/ 	.short	0x010a
        /*06ee*/ 	.byte	0xff
	.zero		1


	//   ....[96]....
        /*06f0*/ 	.word	0x00006750
        /*06f4*/ 	.word	0x000000ff
        /*06f8*/ 	.word	0x00000000
        /*06fc*/ 	.short	0x0101
        /*06fe*/ 	.byte	0x05
	.zero		1


	//   ....[97]....
        /*0700*/ 	.word	0x00006ce0
        /*0704*/ 	.word	0x00000000
        /*0708*/ 	.word	0x00000000
        /*070c*/ 	.short	0x0101
        /*070e*/ 	.byte	0xff
	.zero		1


	//   ....[98]....
        /*0710*/ 	.word	0x00006f50
        /*0714*/ 	.word	0x000000ff
        /*0718*/ 	.word	0x00000000
        /*071c*/ 	.short	0x0101
        /*071e*/ 	.byte	0x04
	.zero		1


	//   ....[99]....
        /*0720*/ 	.word	0x00006f70
        /*0724*/ 	.word	0x00000002
        /*0728*/ 	.word	0x00000120
        /*072c*/ 	.short	0x010a
        /*072e*/ 	.byte	0xff
	.zero		1


	//   ....[100]....
        /*0730*/ 	.word	0x00006fd0
        /*0734*/ 	.word	0x00000002
        /*0738*/ 	.word	0x00000038
        /*073c*/ 	.short	0x010a
        /*073e*/ 	.byte	0xff
	.zero		1


	//   ....[101]....
        /*0740*/ 	.word	0x00007030
        /*0744*/ 	.word	0x00000002
        /*0748*/ 	.word	0x00000038
        /*074c*/ 	.short	0x010a
        /*074e*/ 	.byte	0xff
	.zero		1


	//   ....[102]....
        /*0750*/ 	.word	0x00007080
        /*0754*/ 	.word	0x00000002
        /*0758*/ 	.word	0x000000b0
        /*075c*/ 	.short	0x010a
        /*075e*/ 	.byte	0xff
	.zero		1


	//   ....[103]....
        /*0760*/ 	.word	0x000070e0
        /*0764*/ 	.word	0x00000000
        /*0768*/ 	.word	0x00000000
        /*076c*/ 	.short	0x010a
        /*076e*/ 	.byte	0xff
	.zero		1


	//   ....[104]....
        /*0770*/ 	.word	0x00007140
        /*0774*/ 	.word	0x00000000
        /*0778*/ 	.word	0x00000000
        /*077c*/ 	.short	0x010a
        /*077e*/ 	.byte	0xff
	.zero		1


	//   ....[105]....
        /*0780*/ 	.word	0x000071a0
        /*0784*/ 	.word	0x00000000
        /*0788*/ 	.word	0x00000000
        /*078c*/ 	.short	0x010a
        /*078e*/ 	.byte	0xff
	.zero		1


	//   ....[106]....
        /*0790*/ 	.word	0x00007200
        /*0794*/ 	.word	0x00000000
        /*0798*/ 	.word	0x00000000
        /*079c*/ 	.short	0x010a
        /*079e*/ 	.byte	0xff
	.zero		1


	//   ....[107]....
        /*07a0*/ 	.word	0x00007260
        /*07a4*/ 	.word	0x00000000
        /*07a8*/ 	.word	0x00000000
        /*07ac*/ 	.short	0x010a
        /*07ae*/ 	.byte	0xff
	.zero		1


	//   ....[108]....
        /*07b0*/ 	.word	0x000072c0
        /*07b4*/ 	.word	0x00000000
        /*07b8*/ 	.word	0x00000000
        /*07bc*/ 	.short	0x010a
        /*07be*/ 	.byte	0xff
	.zero		1


	//   ....[109]....
        /*07c0*/ 	.word	0x00007310
        /*07c4*/ 	.word	0x00000000
        /*07c8*/ 	.word	0x00000110
        /*07cc*/ 	.short	0x010a
        /*07ce*/ 	.byte	0xff
	.zero		1


	//   ....[110]....
        /*07d0*/ 	.word	0x00007370
        /*07d4*/ 	.word	0x00000000
        /*07d8*/ 	.word	0x000000c0
        /*07dc*/ 	.short	0x010a
        /*07de*/ 	.byte	0xff
	.zero		1


	//   ....[111]....
        /*07e0*/ 	.word	0x000073c0
        /*07e4*/ 	.word	0x00000000
        /*07e8*/ 	.word	0x000000b0
        /*07ec*/ 	.short	0x010a
        /*07ee*/ 	.byte	0xff
	.zero		1


	//   ....[112]....
        /*07f0*/ 	.word	0x00007420
        /*07f4*/ 	.word	0x00000000
        /*07f8*/ 	.word	0x000000c0
        /*07fc*/ 	.short	0x010a
        /*07fe*/ 	.byte	0xff
	.zero		1


	//   ....[113]....
        /*0800*/ 	.word	0x00007470
        /*0804*/ 	.word	0x00000000
        /*0808*/ 	.word	0x000000b0
        /*080c*/ 	.short	0x010a
        /*080e*/ 	.byte	0xff
	.zero		1


	//   ....[114]....
        /*0810*/ 	.word	0x000074d0
        /*0814*/ 	.word	0x00000002
        /*0818*/ 	.word	0x000000f0
        /*081c*/ 	.short	0x010a
        /*081e*/ 	.byte	0xff
	.zero		1


	//   ....[115]....
        /*0820*/ 	.word	0x00007530
        /*0824*/ 	.word	0x00000000
        /*0828*/ 	.word	0x00000000
        /*082c*/ 	.short	0x010a
        /*082e*/ 	.byte	0xff
	.zero		1


	//   ....[116]....
        /*0830*/ 	.word	0x00007590
        /*0834*/ 	.word	0x00000000
        /*0838*/ 	.word	0x00000000
        /*083c*/ 	.short	0x010a
        /*083e*/ 	.byte	0xff
	.zero		1


	//   ....[117]....
        /*0840*/ 	.word	0x000075f0
        /*0844*/ 	.word	0x00000000
        /*0848*/ 	.word	0x00000000
        /*084c*/ 	.short	0x010a
        /*084e*/ 	.byte	0xff
	.zero		1


	//   ....[118]....
        /*0850*/ 	.word	0x00007650
        /*0854*/ 	.word	0x00000000
        /*0858*/ 	.word	0x00000000
        /*085c*/ 	.short	0x010a
        /*085e*/ 	.byte	0xff
	.zero		1


	//   ....[119]....
        /*0860*/ 	.word	0x000076b0
        /*0864*/ 	.word	0x00000000
        /*0868*/ 	.word	0x00000000
        /*086c*/ 	.short	0x010a
        /*086e*/ 	.byte	0xff
	.zero		1


	//   ....[120]....
        /*0870*/ 	.word	0x00007700
        /*0874*/ 	.word	0x00000000
        /*0878*/ 	.word	0x000000b0
        /*087c*/ 	.short	0x010a
        /*087e*/ 	.byte	0xff
	.zero		1


	//   ....[121]....
        /*0880*/ 	.word	0x00007760
        /*0884*/ 	.word	0x00000000
        /*0888*/ 	.word	0x000000a8
        /*088c*/ 	.short	0x010a
        /*088e*/ 	.byte	0xff
	.zero		1


	//   ....[122]....
        /*0890*/ 	.word	0x000077c0
        /*0894*/ 	.word	0x00000000
        /*0898*/ 	.word	0x00000088
        /*089c*/ 	.short	0x010a
        /*089e*/ 	.byte	0xff
	.zero		1


	//   ....[123]....
        /*08a0*/ 	.word	0x00007820
        /*08a4*/ 	.word	0x00000000
        /*08a8*/ 	.word	0x00000088
        /*08ac*/ 	.short	0x010a
        /*08ae*/ 	.byte	0xff
	.zero		1


	//   ....[124]....
        /*08b0*/ 	.word	0x00007880
        /*08b4*/ 	.word	0x00000000
        /*08b8*/ 	.word	0x00000000
        /*08bc*/ 	.short	0x010a
        /*08be*/ 	.byte	0xff
	.zero		1


	//   ....[125]....
        /*08c0*/ 	.word	0x000078e0
        /*08c4*/ 	.word	0x00000000
        /*08c8*/ 	.word	0x00000000
        /*08cc*/ 	.short	0x010a
        /*08ce*/ 	.byte	0xff
	.zero		1


	//   ....[126]....
        /*08d0*/ 	.word	0x00007930
        /*08d4*/ 	.word	0x00000000
        /*08d8*/ 	.word	0x000000b0
        /*08dc*/ 	.short	0x010a
        /*08de*/ 	.byte	0xff
	.zero		1


	//   ....[127]....
        /*08e0*/ 	.word	0x00007980
        /*08e4*/ 	.word	0x00000002
        /*08e8*/ 	.word	0x00000070
        /*08ec*/ 	.short	0x010a
        /*08ee*/ 	.byte	0xff
	.zero		1


	//   ....[128]....
        /*08f0*/ 	.word	0x000079d0
        /*08f4*/ 	.word	0x0000002c
        /*08f8*/ 	.word	0x000000d0
        /*08fc*/ 	.short	0x010a
        /*08fe*/ 	.byte	0xff
	.zero		1


	//   ....[129]....
        /*0900*/ 	.word	0x00007a20
        /*0904*/ 	.word	0x00000002
        /*0908*/ 	.word	0x00000070
        /*090c*/ 	.short	0x010a
        /*090e*/ 	.byte	0xff
	.zero		1


	//----- nvinfo : EIATTR_NUM_MBARRIERS
	.align		4
.L_47:
        /*0910*/ 	.byte	0x03, 0x38
        /*0912*/ 	.short	0x0026


	//----- nvinfo : EIATTR_EXIT_INSTR_OFFSETS
	.align		4
        /*0914*/ 	.byte	0x04, 0x1c
        /*0916*/ 	.short	(.L_49 - .L_48)


	//   ....[0]....
.L_48:
        /*0918*/ 	.word	0x000026d0


	//   ....[1]....
        /*091c*/ 	.word	0x00002bc0


	//   ....[2]....
        /*0920*/ 	.word	0x00002c20


	//   ....[3]....
        /*0924*/ 	.word	0x00003b80


	//   ....[4]....
        /*0928*/ 	.word	0x00004a40


	//   ....[5]....
        /*092c*/ 	.word	0x00004a80


	//   ....[6]....
        /*0930*/ 	.word	0x00006e40


	//   ....[7]....
        /*0934*/ 	.word	0x00006ec0


	//   ....[8]....
        /*0938*/ 	.word	0x00006ef0


	//   ....[9]....
        /*093c*/ 	.word	0x00006f60


	//----- nvinfo : EIATTR_MAX_THREADS
	.align		4
.L_49:
        /*0940*/ 	.byte	0x04, 0x05
        /*0942*/ 	.short	(.L_51 - .L_50)
.L_50:
        /*0944*/ 	.word	0x00000100
        /*0948*/ 	.word	0x00000001
        /*094c*/ 	.word	0x00000001


	//----- nvinfo : EIATTR_CRS_STACK_SIZE
	.align		4
.L_51:
        /*0950*/ 	.byte	0x04, 0x1e
        /*0952*/ 	.short	(.L_53 - .L_52)
.L_52:
        /*0954*/ 	.word	0x00000000


	//----- nvinfo : EIATTR_CBANK_PARAM_SIZE
	.align		4
.L_53:
        /*0958*/ 	.byte	0x03, 0x19
        /*095a*/ 	.short	0x0800


	//----- nvinfo : EIATTR_PARAM_CBANK
	.align		4
        /*095c*/ 	.byte	0x04, 0x0a
        /*095e*/ 	.short	(.L_55 - .L_54)
	.align		4
.L_54:
        /*0960*/ 	.word	index@(.nv.constant0._ZN7cutlass13device_kernelINS_4gemm6kernel13GemmUniversalIN4cute5tupleIJiiiiEEENS1_10collective13CollectiveMmaINS1_35MainloopSm100TmaUmmaWarpSpecializedILi7ELi2ELi4ENS5_IJNS4_1CILi1EEESB_SB_EEEEENS5_IJNSA_ILi64EEESE_SE_EEENS_10bfloat16_tENS5_IJlSB_lEEESG_SH_NS4_8TiledMMAINS4_8MMA_AtomIJNS4_20SM100_MMA_F16BF16_SSISG_SG_fLi64ELi64ELNS4_4UMMA5MajorE0ELSM_0ELNSL_7ScaleInE0ELSN_0EEEEEENS4_6LayoutISC_NS5_IJNSA_ILi0EEESR_SR_EEEEENS5_IJNS4_10UnderscoreESU_SU_EEEEENS4_13SM90_TMA_LOADENS4_14ComposedLayoutINS4_7SwizzleILi3ELi4ELi3EEENS4_18smem_ptr_flag_bitsILi16EEENSQ_INS5_IJNSA_ILi8EEESE_EEENS5_IJSE_SB_EEEEEEEvNS4_8identityESX_S17_vS18_EENS_8epilogue10collective18CollectiveEpilogueINS1A_23Sm100TmaWarpSpecializedILi3ELi2ELi16ELb1ELb0EEEJSF_NS5_IJNSQ_ISE_SB_EENSQ_INSA_ILi32EEESB_EEEEESG_SH_SG_SH_NS1A_6fusion15FusionCallbacksIS1E_NS1J_17LinearCombinationISG_fSG_fLNS_15FloatRoundStyleE2EEESF_S1I_JEEENS4_5SM1004TMEM4LOAD26SM100_TMEM_LOAD_16dp256b4xESX_NSY_INSZ_ILi2ELi4ELi3EEES12_NSQ_INS5_IJS13_S1G_EEENS5_IJS1G_SB_EEEEEEENS4_17SM75_U32x4_LDSM_NENS4_14SM90_TMA_STOREES1X_NS4_17SM90_U32x4_STSM_NENS4_39AutoVectorizingCopyWithAssumedAlignmentILi128EEEEEEvvEEEEvNT_6ParamsE)
        /*0964*/ 	.short	0x0380
        /*0966*/ 	.short	0x0800


	//----- nvinfo : EIATTR_SW_WAR
	.align		4
.L_55:
        /*0968*/ 	.byte	0x04, 0x36
        /*096a*/ 	.short	(.L_57 - .L_56)
.L_56:
        /*096c*/ 	.word	0x00000008
.L_57:


//--------------------- .nv.callgraph             --------------------------
	.section	.nv.callgraph,"",@"SHT_CUDA_CALLGRAPH"
	.align	4
	.sectionentsize	8
	.align		4
        /*0000*/ 	.word	0x00000000
	.align		4
        /*0004*/ 	.word	0xffffffff
	.align		4
        /*0008*/ 	.word	index@(_ZN7cutlass13device_kernelINS_4gemm6kernel13GemmUniversalIN4cute5tupleIJiiiiEEENS1_10collective13CollectiveMmaINS1_35MainloopSm100TmaUmmaWarpSpecializedILi7ELi2ELi4ENS5_IJNS4_1CILi1EEESB_SB_EEEEENS5_IJNSA_ILi64EEESE_SE_EEENS_10bfloat16_tENS5_IJlSB_lEEESG_SH_NS4_8TiledMMAINS4_8MMA_AtomIJNS4_20SM100_MMA_F16BF16_SSISG_SG_fLi64ELi64ELNS4_4UMMA5MajorE0ELSM_0ELNSL_7ScaleInE0ELSN_0EEEEEENS4_6LayoutISC_NS5_IJNSA_ILi0EEESR_SR_EEEEENS5_IJNS4_10UnderscoreESU_SU_EEEEENS4_13SM90_TMA_LOADENS4_14ComposedLayoutINS4_7SwizzleILi3ELi4ELi3EEENS4_18smem_ptr_flag_bitsILi16EEENSQ_INS5_IJNSA_ILi8EEESE_EEENS5_IJSE_SB_EEEEEEEvNS4_8identityESX_S17_vS18_EENS_8epilogue10collective18CollectiveEpilogueINS1A_23Sm100TmaWarpSpecializedILi3ELi2ELi16ELb1ELb0EEEJSF_NS5_IJNSQ_ISE_SB_EENSQ_INSA_ILi32EEESB_EEEEESG_SH_SG_SH_NS1A_6fusion15FusionCallbacksIS1E_NS1J_17LinearCombinationISG_fSG_fLNS_15FloatRoundStyleE2EEESF_S1I_JEEENS4_5SM1004TMEM4LOAD26SM100_TMEM_LOAD_16dp256b4xESX_NSY_INSZ_ILi2ELi4ELi3EEES12_NSQ_INS5_IJS13_S1G_EEENS5_IJS1G_SB_EEEEEEENS4_17SM75_U32x4_LDSM_NENS4_14SM90_TMA_STOREES1X_NS4_17SM90_U32x4_STSM_NENS4_39AutoVectorizingCopyWithAssumedAlignmentILi128EEEEEEvvEEEEvNT_6ParamsE)
	.align		4
        /*000c*/ 	.word	index@(__assertfail)
	.align		4
        /*0010*/ 	.word	0x00000000
	.align		4
        /*0014*/ 	.word	0xfffffffe
	.align		4
        /*0018*/ 	.word	0x00000000
	.align		4
        /*001c*/ 	.word	0xfffffffd
	.align		4
        /*0020*/ 	.word	0x00000000
	.align		4
        /*0024*/ 	.word	0xfffffffc


//--------------------- .nv.constant4             --------------------------
	.section	.nv.constant4,"a",@progbits
	.align	8
	.align		8
.nv.constant4:
        /*0000*/ 	.dword	__assertfail
	.align		8
        /*0008*/ 	.dword	__unnamed_1
	.align		8
        /*0010*/ 	.dword	__unnamed_2
	.align		8
        /*0018*/ 	.dword	_ZN40_INTERNAL_e2e9b553_4_k_cu_6e53448c_350334cuda3std3__45__cpo5beginE
	.align		8
        /*0020*/ 	.dword	_ZN40_INTERNAL_e2e9b553_4_k_cu_6e53448c_350334cuda3std3__45__cpo3endE
	.align		8
        /*0028*/ 	.dword	_ZN40_INTERNAL_e2e9b553_4_k_cu_6e53448c_350334cuda3std3__45__cpo6cbeginE
	.align		8
        /*0030*/ 	.dword	_ZN40_INTERNAL_e2e9b553_4_k_cu_6e53448c_350334cuda3std3__45__cpo4cendE
	.align		8
        /*0038*/ 	.dword	_ZN40_INTERNAL_e2e9b553_4_k_cu_6e53448c_350334cuda3std3__442_GLOBAL__N__e2e9b553_4_k_cu_6e53448c_350336ignoreE
	.align		8
        /*0040*/ 	.dword	_ZN40_INTERNAL_e2e9b553_4_k_cu_6e53448c_350334cuda3std3__419piecewise_constructE
	.align		8
        /*0048*/ 	.dword	_ZN40_INTERNAL_e2e9b553_4_k_cu_6e53448c_350334cuda3std3__48in_placeE
	.align		8
        /*0050*/ 	.dword	_ZN40_INTERNAL_e2e9b553_4_k_cu_6e53448c_350334cuda3std6ranges3__45__cpo4swapE
	.align		8
        /*0058*/ 	.dword	_ZN40_INTERNAL_e2e9b553_4_k_cu_6e53448c_350334cuda3std6ranges3__45__cpo9iter_moveE
	.align		8
        /*0060*/ 	.dword	_ZN40_INTERNAL_e2e9b553_4_k_cu_6e53448c_350334cute7productE
	.align		8
        /*0068*/ 	.dword	_ZN40_INTERNAL_e2e9b553_4_k_cu_6e53448c_350334cute1_E
	.align		8
        /*0070*/ 	.dword	$str$25
	.align		8
        /*0078*/ 	.dword	$str$26
	.align		8
        /*0080*/ 	.dword	$str$27
	.align		8
        /*0088*/ 	.dword	$str$28


//--------------------- .text._ZN7cutlass13device_kernelINS_4gemm6kernel13GemmUniversalIN4cute5tupleIJiiiiEEENS1_10collective13CollectiveMmaINS1_35MainloopSm100TmaUmmaWarpSpecializedILi7ELi2ELi4ENS5_IJNS4_1CILi1EEESB_SB_EEEEENS5_IJNSA_ILi64EEESE_SE_EEENS_10bfloat16_tENS5_IJlSB_lEEESG_SH_NS4_8TiledMMAINS4_8MMA_AtomIJNS4_20SM100_MMA_F16BF16_SSISG_SG_fLi64ELi64ELNS4_4UMMA5MajorE0ELSM_0ELNSL_7ScaleInE0ELSN_0EEEEEENS4_6LayoutISC_NS5_IJNSA_ILi0EEESR_SR_EEEEENS5_IJNS4_10UnderscoreESU_SU_EEEEENS4_13SM90_TMA_LOADENS4_14ComposedLayoutINS4_7SwizzleILi3ELi4ELi3EEENS4_18smem_ptr_flag_bitsILi16EEENSQ_INS5_IJNSA_ILi8EEESE_EEENS5_IJSE_SB_EEEEEEEvNS4_8identityESX_S17_vS18_EENS_8epilogue10collective18CollectiveEpilogueINS1A_23Sm100TmaWarpSpecializedILi3ELi2ELi16ELb1ELb0EEEJSF_NS5_IJNSQ_ISE_SB_EENSQ_INSA_ILi32EEESB_EEEEESG_SH_SG_SH_NS1A_6fusion15FusionCallbacksIS1E_NS1J_17LinearCombinationISG_fSG_fLNS_15FloatRoundStyleE2EEESF_S1I_JEEENS4_5SM1004TMEM4LOAD26SM100_TMEM_LOAD_16dp256b4xESX_NSY_INSZ_ILi2ELi4ELi3EEES12_NSQ_INS5_IJS13_S1G_EEENS5_IJS1G_SB_EEEEEEENS4_17SM75_U32x4_LDSM_NENS4_14SM90_TMA_STOREES1X_NS4_17SM90_U32x4_STSM_NENS4_39AutoVectorizingCopyWithAssumedAlignmentILi128EEEEEEvvEEEEvNT_6ParamsE --------------------------
	.section	.text._ZN7cutlass13device_kernelINS_4gemm6kernel13GemmUniversalIN4cute5tupleIJiiiiEEENS1_10collective13CollectiveMmaINS1_35MainloopSm100TmaUmmaWarpSpecializedILi7ELi2ELi4ENS5_IJNS4_1CILi1EEESB_SB_EEEEENS5_IJNSA_ILi64EEESE_SE_EEENS_10bfloat16_tENS5_IJlSB_lEEESG_SH_NS4_8TiledMMAINS4_8MMA_AtomIJNS4_20SM100_MMA_F16BF16_SSISG_SG_fLi64ELi64ELNS4_4UMMA5MajorE0ELSM_0ELNSL_7ScaleInE0ELSN_0EEEEEENS4_6LayoutISC_NS5_IJNSA_ILi0EEESR_SR_EEEEENS5_IJNS4_10UnderscoreESU_SU_EEEEENS4_13SM90_TMA_LOADENS4_14ComposedLayoutINS4_7SwizzleILi3ELi4ELi3EEENS4_18smem_ptr_flag_bitsILi16EEENSQ_INS5_IJNSA_ILi8EEESE_EEENS5_IJSE_SB_EEEEEEEvNS4_8identityESX_S17_vS18_EENS_8epilogue10collective18CollectiveEpilogueINS1A_23Sm100TmaWarpSpecializedILi3ELi2ELi16ELb1ELb0EEEJSF_NS5_IJNSQ_ISE_SB_EENSQ_INSA_ILi32EEESB_EEEEESG_SH_SG_SH_NS1A_6fusion15FusionCallbacksIS1E_NS1J_17LinearCombinationISG_fSG_fLNS_15FloatRoundStyleE2EEESF_S1I_JEEENS4_5SM1004TMEM4LOAD26SM100_TMEM_LOAD_16dp256b4xESX_NSY_INSZ_ILi2ELi4ELi3EEES12_NSQ_INS5_IJS13_S1G_EEENS5_IJS1G_SB_EEEEEEENS4_17SM75_U32x4_LDSM_NENS4_14SM90_TMA_STOREES1X_NS4_17SM90_U32x4_STSM_NENS4_39AutoVectorizingCopyWithAssumedAlignmentILi128EEEEEEvvEEEEvNT_6ParamsE,"ax",@progbits
	.align	128
.text._ZN7cutlass13device_kernelINS_4gemm6kernel13GemmUniversalIN4cute5tupleIJiiiiEEENS1_10collective13CollectiveMmaINS1_35MainloopSm100TmaUmmaWarpSpecializedILi7ELi2ELi4ENS5_IJNS4_1CILi1EEESB_SB_EEEEENS5_IJNSA_ILi64EEESE_SE_EEENS_10bfloat16_tENS5_IJlSB_lEEESG_SH_NS4_8TiledMMAINS4_8MMA_AtomIJNS4_20SM100_MMA_F16BF16_SSISG_SG_fLi64ELi64ELNS4_4UMMA5MajorE0ELSM_0ELNSL_7ScaleInE0ELSN_0EEEEEENS4_6LayoutISC_NS5_IJNSA_ILi0EEESR_SR_EEEEENS5_IJNS4_10UnderscoreESU_SU_EEEEENS4_13SM90_TMA_LOADENS4_14ComposedLayoutINS4_7SwizzleILi3ELi4ELi3EEENS4_18smem_ptr_flag_bitsILi16EEENSQ_INS5_IJNSA_ILi8EEESE_EEENS5_IJSE_SB_EEEEEEEvNS4_8identityESX_S17_vS18_EENS_8epilogue10collective18CollectiveEpilogueINS1A_23Sm100TmaWarpSpecializedILi3ELi2ELi16ELb1ELb0EEEJSF_NS5_IJNSQ_ISE_SB_EENSQ_INSA_ILi32EEESB_EEEEESG_SH_SG_SH_NS1A_6fusion15FusionCallbacksIS1E_NS1J_17LinearCombinationISG_fSG_fLNS_15FloatRoundStyleE2EEESF_S1I_JEEENS4_5SM1004TMEM4LOAD26SM100_TMEM_LOAD_16dp256b4xESX_NSY_INSZ_ILi2ELi4ELi3EEES12_NSQ_INS5_IJS13_S1G_EEENS5_IJS1G_SB_EEEEEEENS4_17SM75_U32x4_LDSM_NENS4_14SM90_TMA_STOREES1X_NS4_17SM90_U32x4_STSM_NENS4_39AutoVectorizingCopyWithAssumedAlignmentILi128EEEEEEvvEEEEvNT_6ParamsE:
        .type           _ZN7cutlass13device_kernelINS_4gemm6kernel13GemmUniversalIN4cute5tupleIJiiiiEEENS1_10collective13CollectiveMmaINS1_35MainloopSm100TmaUmmaWarpSpecializedILi7ELi2ELi4ENS5_IJNS4_1CILi1EEESB_SB_EEEEENS5_IJNSA_ILi64EEESE_SE_EEENS_10bfloat16_tENS5_IJlSB_lEEESG_SH_NS4_8TiledMMAINS4_8MMA_AtomIJNS4_20SM100_MMA_F16BF16_SSISG_SG_fLi64ELi64ELNS4_4UMMA5MajorE0ELSM_0ELNSL_7ScaleInE0ELSN_0EEEEEENS4_6LayoutISC_NS5_IJNSA_ILi0EEESR_SR_EEEEENS5_IJNS4_10UnderscoreESU_SU_EEEEENS4_13SM90_TMA_LOADENS4_14ComposedLayoutINS4_7SwizzleILi3ELi4ELi3EEENS4_18smem_ptr_flag_bitsILi16EEENSQ_INS5_IJNSA_ILi8EEESE_EEENS5_IJSE_SB_EEEEEEEvNS4_8identityESX_S17_vS18_EENS_8epilogue10collective18CollectiveEpilogueINS1A_23Sm100TmaWarpSpecializedILi3ELi2ELi16ELb1ELb0EEEJSF_NS5_IJNSQ_ISE_SB_EENSQ_INSA_ILi32EEESB_EEEEESG_SH_SG_SH_NS1A_6fusion15FusionCallbacksIS1E_NS1J_17LinearCombinationISG_fSG_fLNS_15FloatRoundStyleE2EEESF_S1I_JEEENS4_5SM1004TMEM4LOAD26SM100_TMEM_LOAD_16dp256b4xESX_NSY_INSZ_ILi2ELi4ELi3EEES12_NSQ_INS5_IJS13_S1G_EEENS5_IJS1G_SB_EEEEEEENS4_17SM75_U32x4_LDSM_NENS4_14SM90_TMA_STOREES1X_NS4_17SM90_U32x4_STSM_NENS4_39AutoVectorizingCopyWithAssumedAlignmentILi128EEEEEEvvEEEEvNT_6ParamsE,@function
        .size           _ZN7cutlass13device_kernelINS_4gemm6kernel13GemmUniversalIN4cute5tupleIJiiiiEEENS1_10collective13CollectiveMmaINS1_35MainloopSm100TmaUmmaWarpSpecializedILi7ELi2ELi4ENS5_IJNS4_1CILi1EEESB_SB_EEEEENS5_IJNSA_ILi64EEESE_SE_EEENS_10bfloat16_tENS5_IJlSB_lEEESG_SH_NS4_8TiledMMAINS4_8MMA_AtomIJNS4_20SM100_MMA_F16BF16_SSISG_SG_fLi64ELi64ELNS4_4UMMA5MajorE0ELSM_0ELNSL_7ScaleInE0ELSN_0EEEEEENS4_6LayoutISC_NS5_IJNSA_ILi0EEESR_SR_EEEEENS5_IJNS4_10UnderscoreESU_SU_EEEEENS4_13SM90_TMA_LOADENS4_14ComposedLayoutINS4_7SwizzleILi3ELi4ELi3EEENS4_18smem_ptr_flag_bitsILi16EEENSQ_INS5_IJNSA_ILi8EEESE_EEENS5_IJSE_SB_EEEEEEEvNS4_8identityESX_S17_vS18_EENS_8epilogue10collective18CollectiveEpilogueINS1A_23Sm100TmaWarpSpecializedILi3ELi2ELi16ELb1ELb0EEEJSF_NS5_IJNSQ_ISE_SB_EENSQ_INSA_ILi32EEESB_EEEEESG_SH_SG_SH_NS1A_6fusion15FusionCallbacksIS1E_NS1J_17LinearCombinationISG_fSG_fLNS_15FloatRoundStyleE2EEESF_S1I_JEEENS4_5SM1004TMEM4LOAD26SM100_TMEM_LOAD_16dp256b4xESX_NSY_INSZ_ILi2ELi4ELi3EEES12_NSQ_INS5_IJS13_S1G_EEENS5_IJS1G_SB_EEEEEEENS4_17SM75_U32x4_LDSM_NENS4_14SM90_TMA_STOREES1X_NS4_17SM90_U32x4_STSM_NENS4_39AutoVectorizingCopyWithAssumedAlignmentILi128EEEEEEvvEEEEvNT_6ParamsE,(.L_x_163 - _ZN7cutlass13device_kernelINS_4gemm6kernel13GemmUniversalIN4cute5tupleIJiiiiEEENS1_10collective13CollectiveMmaINS1_35MainloopSm100TmaUmmaWarpSpecializedILi7ELi2ELi4ENS5_IJNS4_1CILi1EEESB_SB_EEEEENS5_IJNSA_ILi64EEESE_SE_EEENS_10bfloat16_tENS5_IJlSB_lEEESG_SH_NS4_8TiledMMAINS4_8MMA_AtomIJNS4_20SM100_MMA_F16BF16_SSISG_SG_fLi64ELi64ELNS4_4UMMA5MajorE0ELSM_0ELNSL_7ScaleInE0ELSN_0EEEEEENS4_6LayoutISC_NS5_IJNSA_ILi0EEESR_SR_EEEEENS5_IJNS4_10UnderscoreESU_SU_EEEEENS4_13SM90_TMA_LOADENS4_14ComposedLayoutINS4_7SwizzleILi3ELi4ELi3EEENS4_18smem_ptr_flag_bitsILi16EEENSQ_INS5_IJNSA_ILi8EEESE_EEENS5_IJSE_SB_EEEEEEEvNS4_8identityESX_S17_vS18_EENS_8epilogue10collective18CollectiveEpilogueINS1A_23Sm100TmaWarpSpecializedILi3ELi2ELi16ELb1ELb0EEEJSF_NS5_IJNSQ_ISE_SB_EENSQ_INSA_ILi32EEESB_EEEEESG_SH_SG_SH_NS1A_6fusion15FusionCallbacksIS1E_NS1J_17LinearCombinationISG_fSG_fLNS_15FloatRoundStyleE2EEESF_S1I_JEEENS4_5SM1004TMEM4LOAD26SM100_TMEM_LOAD_16dp256b4xESX_NSY_INSZ_ILi2ELi4ELi3EEES12_NSQ_INS5_IJS13_S1G_EEENS5_IJS1G_SB_EEEEEEENS4_17SM75_U32x4_LDSM_NENS4_14SM90_TMA_STOREES1X_NS4_17SM90_U32x4_STSM_NENS4_39AutoVectorizingCopyWithAssumedAlignmentILi128EEEEEEvvEEEEvNT_6ParamsE)
        .other          _ZN7cutlass13device_kernelINS_4gemm6kernel13GemmUniversalIN4cute5tupleIJiiiiEEENS1_10collective13CollectiveMmaINS1_35MainloopSm100TmaUmmaWarpSpecializedILi7ELi2ELi4ENS5_IJNS4_1CILi1EEESB_SB_EEEEENS5_IJNSA_ILi64EEESE_SE_EEENS_10bfloat16_tENS5_IJlSB_lEEESG_SH_NS4_8TiledMMAINS4_8MMA_AtomIJNS4_20SM100_MMA_F16BF16_SSISG_SG_fLi64ELi64ELNS4_4UMMA5MajorE0ELSM_0ELNSL_7ScaleInE0ELSN_0EEEEEENS4_6LayoutISC_NS5_IJNSA_ILi0EEESR_SR_EEEEENS5_IJNS4_10UnderscoreESU_SU_EEEEENS4_13SM90_TMA_LOADENS4_14ComposedLayoutINS4_7SwizzleILi3ELi4ELi3EEENS4_18smem_ptr_flag_bitsILi16EEENSQ_INS5_IJNSA_ILi8EEESE_EEENS5_IJSE_SB_EEEEEEEvNS4_8identityESX_S17_vS18_EENS_8epilogue10collective18CollectiveEpilogueINS1A_23Sm100TmaWarpSpecializedILi3ELi2ELi16ELb1ELb0EEEJSF_NS5_IJNSQ_ISE_SB_EENSQ_INSA_ILi32EEESB_EEEEESG_SH_SG_SH_NS1A_6fusion15FusionCallbacksIS1E_NS1J_17LinearCombinationISG_fSG_fLNS_15FloatRoundStyleE2EEESF_S1I_JEEENS4_5SM1004TMEM4LOAD26SM100_TMEM_LOAD_16dp256b4xESX_NSY_INSZ_ILi2ELi4ELi3EEES12_NSQ_INS5_IJS13_S1G_EEENS5_IJS1G_SB_EEEEEEENS4_17SM75_U32x4_LDSM_NENS4_14SM90_TMA_STOREES1X_NS4_17SM90_U32x4_STSM_NENS4_39AutoVectorizingCopyWithAssumedAlignmentILi128EEEEEEvvEEEEvNT_6ParamsE,@"STO_CUDA_ENTRY STV_DEFAULT"
_ZN7cutlass13device_kernelINS_4gemm6kernel13GemmUniversalIN4cute5tupleIJiiiiEEENS1_10collective13CollectiveMmaINS1_35MainloopSm100TmaUmmaWarpSpecializedILi7ELi2ELi4ENS5_IJNS4_1CILi1EEESB_SB_EEEEENS5_IJNSA_ILi64EEESE_SE_EEENS_10bfloat16_tENS5_IJlSB_lEEESG_SH_NS4_8TiledMMAINS4_8MMA_AtomIJNS4_20SM100_MMA_F16BF16_SSISG_SG_fLi64ELi64ELNS4_4UMMA5MajorE0ELSM_0ELNSL_7ScaleInE0ELSN_0EEEEEENS4_6LayoutISC_NS5_IJNSA_ILi0EEESR_SR_EEEEENS5_IJNS4_10UnderscoreESU_SU_EEEEENS4_13SM90_TMA_LOADENS4_14ComposedLayoutINS4_7SwizzleILi3ELi4ELi3EEENS4_18smem_ptr_flag_bitsILi16EEENSQ_INS5_IJNSA_ILi8EEESE_EEENS5_IJSE_SB_EEEEEEEvNS4_8identityESX_S17_vS18_EENS_8epilogue10collective18CollectiveEpilogueINS1A_23Sm100TmaWarpSpecializedILi3ELi2ELi16ELb1ELb0EEEJSF_NS5_IJNSQ_ISE_SB_EENSQ_INSA_ILi32EEESB_EEEEESG_SH_SG_SH_NS1A_6fusion15FusionCallbacksIS1E_NS1J_17LinearCombinationISG_fSG_fLNS_15FloatRoundStyleE2EEESF_S1I_JEEENS4_5SM1004TMEM4LOAD26SM100_TMEM_LOAD_16dp256b4xESX_NSY_INSZ_ILi2ELi4ELi3EEES12_NSQ_INS5_IJS13_S1G_EEENS5_IJS1G_SB_EEEEEEENS4_17SM75_U32x4_LDSM_NENS4_14SM90_TMA_STOREES1X_NS4_17SM90_U32x4_STSM_NENS4_39AutoVectorizingCopyWithAssumedAlignmentILi128EEEEEEvvEEEEvNT_6ParamsE:
[----:B------:R-:W1:Y:S01]  /*0000*/  LDC R1, c[0x0][0x37c] ;  /* 0x0000df00ff017b82 */ /* 0x000e620000000800 */
[----:B------:R-:W2:Y:S01]  /*0010*/  S2R R70, SR_TID.X ;  /* 0x0000000000467919 */ /* 0x000ea20000002100 */
[----:B------:R-:W3:Y:S01]  /*0020*/  LDCU.64 UR4, c[0x0][0x890] ;  /* 0x00011200ff0477ac */ /* 0x000ee20008000a00 */
[----:B------:R-:W-:Y:S02]  /*0030*/  PRMT R60, RZ, 0x7610, R60 ;  /* 0x00007610ff3c7816 */ /* 0x000fe4000000003c */
[----:B------:R-:W-:Y:S01]  /*0040*/  ELECT P5, URZ, PT ;  /* 0x0000000000ff782f */ /* 0x000fe200038a0000 */
[----:B------:R-:W4:Y:S01]  /*0050*/  LDCU.64 UR46, c[0x0][0x358] ;  /* 0x00006b00ff2e77ac */ /* 0x000f220008000a00 */
[----:B---3--:R-:W-:-:S04]  /*0060*/  UISETP.NE.U32.AND UP0, UPT, UR4, URZ, UPT ;  /* 0x000000ff0400728c */ /* 0x008fc8000bf05070 */
[----:B------:R-:W-:Y:S01]  /*0070*/  UISETP.NE.AND.EX UP0, UPT, UR5, URZ, UPT, UP0 ;  /* 0x000000ff0500728c */ /* 0x000fe2000bf05300 */
[----:B--2---:R-:W-:-:S05]  /*0080*/  SHF.R.U32.HI R65, RZ, 0x5, R70 ;  /* 0x00000005ff417819 */ /* 0x004fca0000011646 */
[----:B------:R-:W2:Y:S02]  /*0090*/  SHFL.IDX PT, R0, R65, RZ, 0x1f ;  /* 0x00001fff41007589 */ /* 0x000ea400000e0000 */
[----:B--2---:R-:W-:Y:S01]  /*00a0*/  R2UR UR8, R0 ;  /* 0x00000000000872ca */ /* 0x004fe200000e0000 */
[----:B-1--4-:R-:W-:-:S14]  /*00b0*/  BRA.U UP0, `(.L_x_0) ;  /* 0x00000001002c7547 */ /* 0x012fdc000b800000 */
[----:B------:R-:W1:Y:S02]  /*00c0*/  LDCU.64 UR6, c[0x0][0x888] ;  /* 0x00011100ff0677ac */ /* 0x000e640008000a00 */
[----:B-1----:R-:W-:-:S04]  /*00d0*/  UISETP.NE.U32.AND UP0, UPT, UR6, URZ, UPT ;  /* 0x000000ff0600728c */ /* 0x002fc8000bf05070 */
[----:B------:R-:W-:-:S09]  /*00e0*/  UISETP.NE.AND.EX UP0, UPT, UR7, URZ, UPT, UP0 ;  /* 0x000000ff0700728c */ /* 0x000fd2000bf05300 */
[----:B------:R-:W-:Y:S05]  /*00f0*/  BRA.U !UP0, `(.L_x_1) ;  /* 0x0000000108107547 */ /* 0x000fea000b800000 */
[----:B------:R-:W1:Y:S02]  /*0100*/  LDC.64 R2, c[0x0][0x888] ;  /* 0x00022200ff027b82 */ /* 0x000e640000000a00 */
[----:B-1----:R1:W5:Y:S01]  /*0110*/  LDG.E R35, desc[UR46][R2.64] ;  /* 0x0000002e02237981 */ /* 0x002362000c1e1900 */
[----:B------:R-:W-:Y:S01]  /*0120*/  HFMA2 R60, -RZ, RZ, 0, 5.9604644775390625e-08 ;  /* 0x00000001ff3c7431 */ /* 0x000fe200000001ff */
[----:B------:R-:W-:Y:S05]  /*0130*/  BRA `(.L_x_0) ;  /* 0x00000000000c7947 */ /* 0x000fea0003800000 */
.L_x_1:
[----:B------:R-:W1:Y:S01]  /*0140*/  LDCU UR6, c[0x0][0x880] ;  /* 0x00011000ff0677ac */ /* 0x000e620008000800 */
[----:B------:R-:W-:Y:S01]  /*0150*/  HFMA2 R60, -RZ, RZ, 0, 5.9604644775390625e-08 ;  /* 0x00000001ff3c7431 */ /* 0x000fe200000001ff */
[----:B-1----:R-:W-:-:S07]  /*0160*/  MOV R35, UR6 ;  /* 0x0000000600237c02 */ /* 0x002fce0008000f00 */
.L_x_0:
[----:B------:R-:W2:Y:S02]  /*0170*/  LDCU.64 UR6, c[0x0][0x8b0] ;  /* 0x00011600ff0677ac */ /* 0x000ea40008000a00 */
[----:B--2---:R-:W-:-:S04]  /*0180*/  UISETP.NE.U32.AND UP0, UPT, UR6, URZ, UPT ;  /* 0x000000ff0600728c */ /* 0x004fc8000bf05070 */
[----:B------:R-:W-:-:S09]  /*0190*/  UISETP.NE.AND.EX UP0, UPT, UR7, URZ, UPT, UP0 ;  /* 0x000000ff0700728c */ /* 0x000fd2000bf05300 */
[----:B------:R-:W-:Y:S05]  /*01a0*/  BRA.U UP0, `(.L_x_2) ;  /* 0x0000000100247547 */ /* 0x000fea000b800000 */
[----:B------:R-:W2:Y:S02]  /*01b0*/  LDCU.64 UR6, c[0x0][0x8a8] ;  /* 0x00011500ff0677ac */ /* 0x000ea40008000a00 */
[----:B--2---:R-:W-:-:S04]  /*01c0*/  UISETP.NE.U32.AND UP0, UPT, UR6, URZ, UPT ;  /* 0x000000ff0600728c */ /* 0x004fc8000bf05070 */
[----:B------:R-:W-:-:S09]  /*01d0*/  UISETP.NE.AND.EX UP0, UPT, UR7, URZ, UPT, UP0 ;  /* 0x000000ff0700728c */ /* 0x000fd2000bf05300 */
[----:B------:R-:W-:Y:S05]  /*01e0*/  BRA.U !UP0, `(.L_x_3) ;  /* 0x00000001080c7547 */ /* 0x000fea000b800000 */
[----:B-1----:R-:W1:Y:S02]  /*01f0*/  LDC.64 R2, c[0x0][0x8a8] ;  /* 0x00022a00ff027b82 */ /* 0x002e640000000a00 */
[----:B-1----:R2:W5:Y:S01]  /*0200*/  LDG.E R33, desc[UR46][R2.64] ;  /* 0x0000002e02217981 */ /* 0x002562000c1e1900 */
[----:B------:R-:W-:Y:S05]  /*0210*/  BRA `(.L_x_2) ;  /* 0x0000000000087947 */ /* 0x000fea0003800000 */
.L_x_3:
[----:B------:R-:W2:Y:S02]  /*0220*/  LDCU UR6, c[0x0][0x8a0] ;  /* 0x00011400ff0677ac */ /* 0x000ea40008000800 */
[----:B--2---:R-:W-:Y:S02]  /*0230*/  MOV R33, UR6 ;  /* 0x0000000600217c02 */ /* 0x004fe40008000f00 */
.L_x_2:
[----:B------:R-:W-:Y:S01]  /*0240*/  IMAD.U32 R0, RZ, RZ, UR8 ;  /* 0x00000008ff007e24 */ /* 0x000fe2000f8e00ff */
[----:B------:R-:W-:Y:S04]  /*0250*/  BSSY.RECONVERGENT B0, `(.L_x_4) ;  /* 0x000000c000007945 */ /* 0x000fe80003800200 */
[C---:B------:R-:W-:Y:S02]  /*0260*/  ISETP.NE.OR P1, PT, R0.reuse, 0x1, !P5 ;  /* 0x000000010000780c */ /* 0x040fe40006f25670 */
[----:B------:R-:W-:-:S11]  /*0270*/  ISETP.NE.OR P0, PT, R0, 0x3, !P5 ;  /* 0x000000030000780c */ /* 0x000fd60006f05670 */
[----:B------:R-:W-:Y:S05]  /*0280*/  @P1 BRA `(.L_x_5) ;  /* 0x0000000000201947 */ /* 0x000fea0003800000 */
[----:B------:R-:W3:Y:S02]  /*0290*/  LDCU.64 UR6, c[0x0][0x348] ;  /* 0x00006900ff0677ac */ /* 0x000ee40008000a00 */
[----:B---3--:R-:W-:Y:S02]  /*02a0*/  UIADD3 UR10, UP1, UPT, UR6, 0x80, URZ ;  /* 0x00000080060a7890 */ /* 0x008fe4000ff3e0ff */
[----:B------:R-:W-:Y:S02]  /*02b0*/  UIADD3 UR6, UP0, UPT, UR6, 0x180, URZ ;  /* 0x0000018006067890 */ /* 0x000fe4000ff1e0ff */
[----:B------:R-:W-:Y:S02]  /*02c0*/  UIADD3.X UR11, UPT, UPT, URZ, UR7, URZ, UP1, !UPT ;  /* 0x00000007ff0b7290 */ /* 0x000fe40008ffe4ff */
[----:B------:R-:W-:-:S07]  /*02d0*/  UIADD3.X UR7, UPT, UPT, URZ, UR7, URZ, UP0, !UPT ;  /* 0x00000007ff077290 */ /* 0x000fce00087fe4ff */
[----:B------:R3:W-:Y:S02]  /*02e0*/  UTMACCTL.PF [UR10] ;  /* 0x000000000a0079b9 */ /* 0x0007e40008040000 */
[----:B------:R3:W-:Y:S02]  /*02f0*/  UTMACCTL.PF [UR6] ;  /* 0x00000000060079b9 */ /* 0x0007e40008040000 */
[----:B---3--:R-:W-:Y:S01]  /*0300*/  NOP ;  /* 0x0000000000007918 */ /* 0x008fe20000000000 */
.L_x_5:
[----:B------:R-:W-:Y:S05]  /*0310*/  BSYNC.RECONVERGENT B0 ;  /* 0x0000000000007941 */ /* 0x000fea0003800200 */
.L_x_4:
[----:B------:R-:W-:Y:S04]  /*0320*/  BSSY.RECONVERGENT B0, `(.L_x_6) ;  /* 0x000000a000007945 */ /* 0x000fe80003800200 */
        /* <DEDUP_REMOVED lines=9> */
.L_x_7:
[----:B------:R-:W-:Y:S05]  /*03c0*/  BSYNC.RECONVERGENT B0 ;  /* 0x0000000000007941 */ /* 0x000fea0003800200 */
.L_x_6:
[----:B------:R-:W3:Y:S01]  /*03d0*/  LDCU.64 UR6, c[0x0][0x888] ;  /* 0x00011100ff0677ac */ /* 0x000ee20008000a00 */
[----:B------:R-:W-:Y:S02]  /*03e0*/  UISETP.EQ.U32.AND UP1, UPT, UR4, URZ, UPT ;  /* 0x000000ff0400728c */ /* 0x000fe4000bf22070 */
[----:B------:R-:W-:Y:S02]  /*03f0*/  UPLOP3.LUT UP2, UPT, UPT, UPT, UPT, 0x80, 0x8 ;  /* 0x000000000008789c */ /* 0x000fe40003f4f070 */
[----:B---3--:R-:W-:-:S04]  /*0400*/  UISETP.NE.U32.AND UP0, UPT, UR6, URZ, UPT ;  /* 0x000000ff0600728c */ /* 0x008fc8000bf05070 */
[----:B------:R-:W-:-:S04]  /*0410*/  UISETP.NE.AND.EX UP0, UPT, UR7, URZ, UPT, UP0 ;  /* 0x000000ff0700728c */ /* 0x000fc8000bf05300 */
[----:B------:R-:W-:-:S04]  /*0420*/  UISETP.EQ.OR.EX UP3, UPT, UR5, URZ, !UP0, UP1 ;  /* 0x000000ff0500728c */ /* 0x000fc8000c762710 */
[----:B------:R-:W-:-:S05]  /*0430*/  UP2UR UR53, UPR, URZ, 0x8 ;  /* 0x00000008ff357883 */ /* 0x000fca0008000000 */
[----:B------:R-:W-:Y:S07]  /*0440*/  BRA.U !UP3, `(.L_x_8) ;  /* 0x000000010b207547 */ /* 0x000fee000b800000 */
[----:B------:R-:W-:Y:S01]  /*0450*/  UISETP.NE.U32.AND UP2, UPT, UR4, URZ, UPT ;  /* 0x000000ff0400728c */ /* 0x000fe2000bf45070 */
[----:B-----5:R-:W-:Y:S01]  /*0460*/  FSETP.NEU.AND P0, PT, R35, RZ, PT ;  /* 0x000000ff2300720b */ /* 0x020fe20003f0d000 */
[----:B------:R-:W-:Y:S02]  /*0470*/  USEL UR4, URZ, 0xffffffff, UP0 ;  /* 0xffffffffff047887 */ /* 0x000fe40008000000 */
[----:B------:R-:W-:-:S10]  /*0480*/  UISETP.NE.AND.EX UP2, UPT, UR5, URZ, UPT, UP2 ;  /* 0x000000ff0500728c */ /* 0x000fd4000bf45320 */
[----:B------:R-:W-:Y:S01]  /*0490*/  VOTEU.ANY UP1, P0 ;  /* 0x0000000000ff7886 */ /* 0x000fe20000020100 */
[----:B------:R-:W-:-:S04]  /*04a0*/  @!UP2 USEL UR4, URZ, 0xffffffff, UP1 ;  /* 0xffffffffff04a887 */ /* 0x000fc80008800000 */
[----:B------:R-:W-:-:S04]  /*04b0*/  ULOP3.LUT UR4, UR4, 0x1, URZ, 0xc0, !UPT ;  /* 0x0000000104047892 */ /* 0x000fc8000f8ec0ff */
[----:B------:R-:W-:-:S11]  /*04c0*/  UISETP.NE.U32.AND UP2, UPT, UR4, 0x1, UPT ;  /* 0x000000010400788c */ /* 0x000fd6000bf45070 */
.L_x_8:
[----:B-12---:R-:W1:Y:S01]  /*04d0*/  SHFL.IDX PT, R2, R65, RZ, 0x1f ;  /* 0x00001fff41027589 */ /* 0x006e6200000e0000 */
[----:B------:R-:W-:-:S04]  /*04e0*/  UISETP.NE.AND UP1, UPT, UR8, 0x2, UPT ;  /* 0x000000020800788c */ /* 0x000fc8000bf25270 */
[----:B------:R-:W-:Y:S01]  /*04f0*/  USEL UR6, URZ, 0x1, UP1 ;  /* 0x00000001ff067887 */ /* 0x000fe20008800000 */
[----:B-1----:R-:W-:-:S13]  /*0500*/  ISETP.NE.AND P0, PT, R2, RZ, PT ;  /* 0x000000ff0200720c */ /* 0x002fda0003f05270 */
[----:B------:R-:W-:Y:S05]  /*0510*/  @P0 BRA `(.L_x_9) ;  /* 0x0000000000600947 */ /* 0x000fea0003800000 */
[----:B------:R-:W1:Y:S01]  /*0520*/  S2UR UR5, SR_CgaCtaId ;  /* 0x00000000000579c3 */ /* 0x000e620000008800 */
[----:B------:R-:W-:Y:S01]  /*0530*/  UMOV UR7, 0x400 ;  /* 0x0000040000077882 */ /* 0x000fe20000000000 */
[----:B------:R-:W-:Y:S01]  /*0540*/  UMOV UR4, 0x1 ;  /* 0x0000000100047882 */ /* 0x000fe20000000000 */
[----:B------:R-:W-:Y:S01]  /*0550*/  ELECT P0, URZ, PT ;  /* 0x0000000000ff782f */ /* 0x000fe20003800000 */
[----:B------:R-:W-:-:S04]  /*0560*/  UIADD3 UR10, UPT, UPT, -UR4, 0x100000, URZ ;  /* 0x00100000040a7890 */ /* 0x000fc8000fffe1ff */
[----:B------:R-:W-:Y:S02]  /*0570*/  USHF.L.U32 UR11, UR10, 0xb, URZ ;  /* 0x0000000b0a0b7899 */ /* 0x000fe400080006ff */
[----:B------:R-:W-:Y:S02]  /*0580*/  USHF.L.U32 UR10, UR10, 0x1, URZ ;  /* 0x000000010a0a7899 */ /* 0x000fe400080006ff */
[----:B-1----:R-:W-:Y:S01]  /*0590*/  ULEA UR5, UR5, UR7, 0x18 ;  /* 0x0000000705057291 */ /* 0x002fe2000f8ec0ff */
[----:B------:R-:W1:Y:S11]  /*05a0*/  FENCE.VIEW.ASYNC.S ;  /* 0x00000000000073c6 */ /* 0x000e760000000000 */
[----:B-1----:R1:W2:Y:S01]  /*05b0*/  SYNCS.EXCH.64 URZ, [UR5], UR10 ;  /* 0x0000000a05ff75b2 */ /* 0x0022a20008000100 */
[----:B------:R1:W3:Y:S01]  /*05c0*/  SYNCS.EXCH.64 URZ, [UR5+0x38], UR10 ;  /* 0x0000380a05ff75b2 */ /* 0x0002e20008000100 */
[----:B------:R1:W4:Y:S01]  /*05d0*/  SYNCS.EXCH.64 URZ, [UR5+0x8], UR10 ;  /* 0x0000080a05ff75b2 */ /* 0x0003220008000100 */
[----:B------:R1:W1:Y:S01]  /*05e0*/  SYNCS.EXCH.64 URZ, [UR5+0x40], UR10 ;  /* 0x0000400a05ff75b2 */ /* 0x0002620008000100 */
        /* <DEDUP_REMOVED lines=10> */
[----:B------:R-:W-:Y:S01]  /*0690*/  NOP ;  /* 0x0000000000007918 */ /* 0x000fe20000000000 */
.L_x_9:
[----:B------:R-:W2:Y:S01]  /*06a0*/  SHFL.IDX PT, R2, R65, RZ, 0x1f ;  /* 0x00001fff41027589 */ /* 0x000ea200000e0000 */
[----:B------:R-:W-:Y:S01]  /*06b0*/  NOP ;  /* 0x0000000000007918 */ /* 0x000fe20000000000 */
[----:B--2---:R-:W-:-:S13]  /*06c0*/  ISETP.NE.AND P0, PT, R2, 0x1, PT ;  /* 0x000000010200780c */ /* 0x004fda0003f05270 */
[----:B------:R-:W-:Y:S05]  /*06d0*/  @P0 BRA `(.L_x_10) ;  /* 0x0000000000500947 */ /* 0x000fea0003800000 */
[----:B------:R-:W2:Y:S01]  /*06e0*/  S2UR UR7, SR_CgaCtaId ;  /* 0x00000000000779c3 */ /* 0x000ea20000008800 */
[----:B------:R-:W-:Y:S01]  /*06f0*/  UMOV UR9, 0x400 ;  /* 0x0000040000097882 */ /* 0x000fe20000000000 */
[----:B-1----:R-:W-:Y:S01]  /*0700*/  UMOV UR5, 0x20 ;  /* 0x0000002000057882 */ /* 0x002fe20000000000 */
[----:B------:R-:W-:Y:S01]  /*0710*/  UMOV UR4, 0x80 ;  /* 0x0000008000047882 */ /* 0x000fe20000000000 */
[----:B------:R-:W-:-:S04]  /*0720*/  UIADD3 UR10, UPT, UPT, -UR5, 0x100000, URZ ;  /* 0x00100000050a7890 */ /* 0x000fc8000fffe1ff */
[----:B------:R-:W-:Y:S02]  /*0730*/  USHF.L.U32 UR11, UR10, 0xb, URZ ;  /* 0x0000000b0a0b7899 */ /* 0x000fe400080006ff */
[----:B------:R-:W-:Y:S02]  /*0740*/  USHF.L.U32 UR10, UR10, 0x1, URZ ;  /* 0x000000010a0a7899 */ /* 0x000fe400080006ff */
[----:B------:R-:W-:-:S04]  /*0750*/  UIADD3 UR4, UPT, UPT, -UR4, 0x100000, URZ ;  /* 0x0010000004047890 */ /* 0x000fc8000fffe1ff */
[----:B------:R-:W-:Y:S02]  /*0760*/  USHF.L.U32 UR5, UR4, 0xb, URZ ;  /* 0x0000000b04057899 */ /* 0x000fe400080006ff */
[----:B------:R-:W-:Y:S01]  /*0770*/  USHF.L.U32 UR4, UR4, 0x1, URZ ;  /* 0x0000000104047899 */ /* 0x000fe200080006ff */
[----:B------:R-:W-:Y:S01]  /*0780*/  ELECT P0, URZ, PT ;  /* 0x0000000000ff782f */ /* 0x000fe20003800000 */
[----:B--2---:R-:W-:Y:S01]  /*0790*/  ULEA UR7, UR7, UR9, 0x18 ;  /* 0x0000000907077291 */ /* 0x004fe2000f8ec0ff */
[----:B------:R-:W1:Y:S11]  /*07a0*/  FENCE.VIEW.ASYNC.S ;  /* 0x00000000000073c6 */ /* 0x000e760000000000 */
[----:B-1----:R2:W1:Y:S01]  /*07b0*/  SYNCS.EXCH.64 URZ, [UR7+0x70], UR10 ;  /* 0x0000700a07ff75b2 */ /* 0x0024620008000100 */
[----:B------:R2:W1:Y:S01]  /*07c0*/  SYNCS.EXCH.64 URZ, [UR7+0x88], UR4 ;  /* 0x0000880407ff75b2 */ /* 0x0004620008000100 */
[----:B------:R2:W1:Y:S01]  /*07d0*/  SYNCS.EXCH.64 URZ, [UR7+0x78], UR10 ;  /* 0x0000780a07ff75b2 */ /* 0x0004620008000100 */
[----:B------:R2:W1:Y:S01]  /*07e0*/  SYNCS.EXCH.64 URZ, [UR7+0x90], UR4 ;  /* 0x0000900407ff75b2 */ /* 0x0004620008000100 */
[----:B------:R2:W1:Y:S01]  /*07f0*/  SYNCS.EXCH.64 URZ, [UR7+0x80], UR10 ;  /* 0x0000800a07ff75b2 */ /* 0x0004620008000100 */
[----:B------:R2:W1:Y:S02]  /*0800*/  SYNCS.EXCH.64 URZ, [UR7+0x98], UR4 ;  /* 0x0000980407ff75b2 */ /* 0x0004640008000100 */
[----:B--2---:R-:W-:Y:S01]  /*0810*/  NOP ;  /* 0x0000000000007918 */ /* 0x004fe20000000000 */
.L_x_10:
[----:B------:R-:W2:Y:S01]  /*0820*/  SHFL.IDX PT, R2, R65, RZ, 0x1f ;  /* 0x00001fff41027589 */ /* 0x000ea200000e0000 */
[----:B------:R-:W-:Y:S01]  /*0830*/  NOP ;  /* 0x0000000000007918 */ /* 0x000fe20000000000 */
[----:B--2---:R-:W-:-:S13]  /*0840*/  ISETP.NE.AND P0, PT, R2, 0x3, PT ;  /* 0x000000030200780c */ /* 0x004fda0003f05270 */
[----:B------:R-:W-:Y:S05]  /*0850*/  @P0 BRA `(.L_x_11) ;  /* 0x0000000000300947 */ /* 0x000fea0003800000 */
[----:B-1----:R-:W1:Y:S01]  /*0860*/  S2UR UR5, SR_CgaCtaId ;  /* 0x00000000000579c3 */ /* 0x002e620000008800 */
        /* <DEDUP_REMOVED lines=8> */
[----:B-1----:R2:W1:Y:S01]  /*08f0*/  SYNCS.EXCH.64 URZ, [UR5+0xa0], UR10 ;  /* 0x0000a00a05ff75b2 */ /* 0x0024620008000100 */
[----:B------:R2:W1:Y:S02]  /*0900*/  SYNCS.EXCH.64 URZ, [UR5+0xa8], UR10 ;  /* 0x0000a80a05ff75b2 */ /* 0x0004640008000100 */
[----:B--2---:R-:W-:Y:S01]  /*0910*/  NOP ;  /* 0x0000000000007918 */ /* 0x004fe20000000000 */
.L_x_11:
[----:B------:R-:W2:Y:S01]  /*0920*/  SHFL.IDX PT, R2, R65, RZ, 0x1f ;  /* 0x00001fff41027589 */ /* 0x000ea200000e0000 */
[----:B------:R-:W-:Y:S01]  /*0930*/  NOP ;  /* 0x0000000000007918 */ /* 0x000fe20000000000 */
[----:B--2---:R-:W-:-:S13]  /*0940*/  ISETP.NE.AND P0, PT, R2, 0x4, PT ;  /* 0x000000040200780c */ /* 0x004fda0003f05270 */
[----:B------:R-:W-:Y:S05]  /*0950*/  @P0 BRA `(.L_x_12) ;  /* 0x00000000004c0947 */ /* 0x000fea0003800000 */
[----:B-1----:R-:W1:Y:S01]  /*0960*/  S2UR UR5, SR_CgaCtaId ;  /* 0x00000000000579c3 */ /* 0x002e620000008800 */
[----:B------:R-:W-:Y:S01]  /*0970*/  UMOV UR9, 0x100 ;  /* 0x0000010000097882 */ /* 0x000fe20000000000 */
[----:B------:R-:W-:Y:S01]  /*0980*/  UMOV UR7, 0x400 ;  /* 0x0000040000077882 */ /* 0x000fe20000000000 */
[----:B------:R-:W-:Y:S01]  /*0990*/  USEL UR9, UR9, 0xe0, UP2 ;  /* 0x000000e009097887 */ /* 0x000fe20009000000 */
[----:B------:R-:W-:Y:S01]  /*09a0*/  UMOV UR4, 0x1 ;  /* 0x0000000100047882 */ /* 0x000fe20000000000 */
[----:B------:R-:W-:Y:S01]  /*09b0*/  ELECT P0, URZ, PT ;  /* 0x0000000000ff782f */ /* 0x000fe20003800000 */
[----:B------:R-:W-:-:S04]  /*09c0*/  UIADD3 UR10, UPT, UPT, -UR4, 0x100000, URZ ;  /* 0x00100000040a7890 */ /* 0x000fc8000fffe1ff */
[----:B------:R-:W-:Y:S02]  /*09d0*/  USHF.L.U32 UR11, UR10, 0xb, URZ ;  /* 0x0000000b0a0b7899 */ /* 0x000fe400080006ff */
[----:B------:R-:W-:Y:S02]  /*09e0*/  USHF.L.U32 UR10, UR10, 0x1, URZ ;  /* 0x000000010a0a7899 */ /* 0x000fe400080006ff */
[----:B------:R-:W-:-:S04]  /*09f0*/  UIADD3 UR12, UPT, UPT, -UR9, 0x100000, URZ ;  /* 0x00100000090c7890 */ /* 0x000fc8000fffe1ff */
[----:B------:R-:W-:Y:S02]  /*0a00*/  USHF.L.U32 UR13, UR12, 0xb, URZ ;  /* 0x0000000b0c0d7899 */ /* 0x000fe400080006ff */
[----:B------:R-:W-:Y:S02]  /*0a10*/  USHF.L.U32 UR12, UR12, 0x1, URZ ;  /* 0x000000010c0c7899 */ /* 0x000fe400080006ff */
[----:B-1----:R-:W-:Y:S01]  /*0a20*/  ULEA UR5, UR5, UR7, 0x18 ;  /* 0x0000000705057291 */ /* 0x002fe2000f8ec0ff */
[----:B------:R-:W1:Y:S11]  /*0a30*/  FENCE.VIEW.ASYNC.S ;  /* 0x00000000000073c6 */ /* 0x000e760000000000 */
[----:B-1----:R2:W1:Y:S01]  /*0a40*/  SYNCS.EXCH.64 URZ, [UR5+0xb0], UR10 ;  /* 0x0000b00a05ff75b2 */ /* 0x0024620008000100 */
[----:B------:R2:W1:Y:S01]  /*0a50*/  SYNCS.EXCH.64 URZ, [UR5+0xc0], UR12 ;  /* 0x0000c00c05ff75b2 */ /* 0x0004620008000100 */
[----:B------:R2:W1:Y:S01]  /*0a60*/  SYNCS.EXCH.64 URZ, [UR5+0xb8], UR10 ;  /* 0x0000b80a05ff75b2 */ /* 0x0004620008000100 */
[----:B------:R2:W1:Y:S02]  /*0a70*/  SYNCS.EXCH.64 URZ, [UR5+0xc8], UR12 ;  /* 0x0000c80c05ff75b2 */ /* 0x0004640008000100 */
[----:B--2---:R-:W-:Y:S01]  /*0a80*/  NOP ;  /* 0x0000000000007918 */ /* 0x004fe20000000000 */
.L_x_12:
        /* <DEDUP_REMOVED lines=22> */
[----:B------:R2:W1:Y:S01]  /*0bf0*/  SYNCS.EXCH.64 URZ, [UR7+0x100], UR4 ;  /* 0x0001000407ff75b2 */ /* 0x0004620008000100 */
[----:B------:R2:W1:Y:S01]  /*0c00*/  SYNCS.EXCH.64 URZ, [UR7+0xe8], UR10 ;  /* 0x0000e80a07ff75b2 */ /* 0x0004620008000100 */
[----:B------:R2:W1:Y:S02]  /*0c10*/  SYNCS.EXCH.64 URZ, [UR7+0x108], UR4 ;  /* 0x0001080407ff75b2 */ /* 0x0004640008000100 */
[----:B--2---:R-:W-:Y:S01]  /*0c20*/  NOP ;  /* 0x0000000000007918 */ /* 0x004fe20000000000 */
.L_x_13:
        /* <DEDUP_REMOVED lines=18> */
.L_x_14:
[----:B-1----:R-:W1:Y:S01]  /*0d50*/  S2UR UR5, SR_CTAID.X ;  /* 0x00000000000579c3 */ /* 0x002e620000002500 */
[----:B------:R-:W-:-:S05]  /*0d60*/  CS2R.32 R59, SR_CgaSize ;  /* 0x00000000003b7805 */ /* 0x000fca0000008a00 */
[----:B------:R-:W-:-:S05]  /*0d70*/  IMAD R59, R59, -0xa0, RZ ;  /* 0xffffff603b3b7824 */ /* 0x000fca00078e02ff */
[----:B------:R-:W-:-:S14]  /*0d80*/  R2UR UR9, R59 ;  /* 0x000000003b0972ca */ /* 0x000fdc00000e0000 */
[----:B------:R-:W2:Y:S01]  /*0d90*/  LDCU UR9, c[0x0][UR9+0x2b0] ;  /* 0x00005600090977ac */ /* 0x000ea20008000800 */
[----:B------:R-:W-:Y:S01]  /*0da0*/  NOP ;  /* 0x0000000000007918 */ /* 0x000fe20000000000 */
[----:B------:R-:W-:-:S05]  /*0db0*/  CS2R.32 R59, SR_CgaSize ;  /* 0x00000000003b7805 */ /* 0x000fca0000008a00 */
[----:B------:R-:W-:-:S05]  /*0dc0*/  IMAD R59, R59, -0xa0, RZ ;  /* 0xffffff603b3b7824 */ /* 0x000fca00078e02ff */
[----:B------:R-:W-:-:S14]  /*0dd0*/  R2UR UR7, R59 ;  /* 0x000000003b0772ca */ /* 0x000fdc00000e0000 */
[----:B------:R-:W3:Y:S01]  /*0de0*/  LDCU UR7, c[0x0][UR7+0x2b4] ;  /* 0x00005680070777ac */ /* 0x000ee20008000800 */
[----:B------:R-:W4:Y:S08]  /*0df0*/  S2UR UR4, SR_CTAID.Y ;  /* 0x00000000000479c3 */ /* 0x000f300000002600 */
[----:B------:R-:W3:Y:S01]  /*0e00*/  LDC R10, c[0x0][0xb24] ;  /* 0x0002c900ff0a7b82 */ /* 0x000ee20000000800 */
[----:B-1----:R-:W-:-:S02]  /*0e10*/  I2FP.F32.U32 R59, UR5 ;  /* 0x00000005003b7c45 */ /* 0x002fc40008201000 */
[----:B------:R-:W-:-:S05]  /*0e20*/  CS2R.32 R3, SR_CgaSize ;  /* 0x0000000000037805 */ /* 0x000fca0000008a00 */
[----:B------:R-:W-:-:S06]  /*0e30*/  IMAD R3, R3, -0xa0, RZ ;  /* 0xffffff6003037824 */ /* 0x000fcc00078e02ff */
[----:B------:R-:W1:Y:S01]  /*0e40*/  LDC R3, c[0x0][R3+0x2a0] ;  /* 0x0000a80003037b82 */ /* 0x000e620000000800 */
[----:B------:R-:W-:Y:S01]  /*0e50*/  MOV R21, UR5 ;  /* 0x0000000500157c02 */ /* 0x000fe20008000f00 */
[----:B--2---:R-:W-:Y:S01]  /*0e60*/  FMUL R59, R59, UR9 ;  /* 0x000000093b3b7c20 */ /* 0x004fe20008400000 */
[----:B----4-:R-:W-:Y:S02]  /*0e70*/  I2FP.F32.U32 R58, UR4 ;  /* 0x00000004003a7c45 */ /* 0x010fe40008201000 */
[----:B------:R-:W-:-:S05]  /*0e80*/  CS2R.32 R2, SR_CgaSize ;  /* 0x0000000000027805 */ /* 0x000fca0000008a00 */
[----:B------:R-:W-:-:S06]  /*0e90*/  IMAD R2, R2, -0xa0, RZ ;  /* 0xffffff6002027824 */ /* 0x000fcc00078e02ff */
[----:B------:R-:W2:Y:S01]  /*0ea0*/  LDC R2, c[0x0][R2+0x2a4] ;  /* 0x0000a90002027b82 */ /* 0x000ea20000000800 */
[----:B------:R-:W-:Y:S01]  /*0eb0*/  MOV R20, UR4 ;  /* 0x0000000400147c02 */ /* 0x000fe20008000f00 */
[----:B------:R-:W4:Y:S01]  /*0ec0*/  F2I.U32.TRUNC.NTZ R59, R59 ;  /* 0x0000003b003b7305 */ /* 0x000f22000020f000 */
[----:B---3--:R-:W-:-:S05]  /*0ed0*/  FMUL R58, R58, UR7 ;  /* 0x000000073a3a7c20 */ /* 0x008fca0008400000 */
[----:B------:R-:W-:Y:S01]  /*0ee0*/  BAR.SYNC.DEFER_BLOCKING 0x0 ;  /* 0x0000000000007b1d */ /* 0x000fe20000010000 */
[----:B------:R-:W-:-:S05]  /*0ef0*/  ISETP.GE.AND P0, PT, R10, 0x1, PT ;  /* 0x000000010a00780c */ /* 0x000fca0003f06270 */
[----:B------:R-:W3:Y:S02]  /*0f00*/  F2I.U32.TRUNC.NTZ R58, R58 ;  /* 0x0000003a003a7305 */ /* 0x000ee4000020f000 */
[----:B------:R-:W2:Y:S01]  /*0f10*/  S2UR UR36, SR_CTAID.Z ;  /* 0x00000000002479c3 */ /* 0x000ea20000002700 */
[----:B----4-:R-:W-:-:S05]  /*0f20*/  IADD3 R59, PT, PT, -R59, RZ, RZ ;  /* 0x000000ff3b3b7210 */ /* 0x010fca0007ffe1ff */
[----:B-1----:R-:W-:Y:S01]  /*0f30*/  IMAD R59, R3, R59, UR5 ;  /* 0x00000005033b7e24 */ /* 0x002fe2000f8e023b */
[----:B---3--:R-:W-:-:S05]  /*0f40*/  IADD3 R58, PT, PT, -R58, RZ, RZ ;  /* 0x000000ff3a3a7210 */ /* 0x008fca0007ffe1ff */
[----:B--2---:R-:W-:Y:S01]  /*0f50*/  IMAD R58, R2, R58, UR4 ;  /* 0x00000004023a7e24 */ /* 0x004fe2000f8e023a */
[----:B------:R-:W-:Y:S06]  /*0f60*/  @!P0 BRA `(.L_x_15) ;  /* 0x0000000000b88947 */ /* 0x000fec0003800000 */
[----:B------:R-:W1:Y:S01]  /*0f70*/  LDC.64 R4, c[0x0][0xb18] ;  /* 0x0002c600ff047b82 */ /* 0x000e620000000a00 */
[----:B------:R-:W-:-:S07]  /*0f80*/  ISETP.NE.AND P0, PT, R10, 0x1, PT ;  /* 0x000000010a00780c */ /* 0x000fce0003f05270 */
[----:B------:R-:W2:Y:S08]  /*0f90*/  LDC R9, c[0x0][0xb0c] ;  /* 0x0002c300ff097b82 */ /* 0x000eb00000000800 */
[----:B------:R-:W3:Y:S08]  /*0fa0*/  LDC R12, c[0x0][0x370] ;  /* 0x0000dc00ff0c7b82 */ /* 0x000ef00000000800 */
[----:B------:R-:W4:Y:S01]  /*0fb0*/  LDC R11, c[0x0][0x374] ;  /* 0x0000dd00ff0b7b82 */ /* 0x000f220000000800 */
[----:B-1----:R-:W-:-:S07]  /*0fc0*/  ISETP.NE.AND P1, PT, R4, 0x1, PT ;  /* 0x000000010400780c */ /* 0x002fce0003f25270 */
[----:B------:R-:W3:Y:S01]  /*0fd0*/  LDC.64 R6, c[0x0][0xb10] ;  /* 0x0002c400ff067b82 */ /* 0x000ee20000000a00 */
[----:B--2---:R-:W-:-:S07]  /*0fe0*/  ISETP.NE.AND P2, PT, R9, 0x1, PT ;  /* 0x000000010900780c */ /* 0x004fce0003f45270 */
[----:B------:R-:W1:Y:S08]  /*0ff0*/  LDC R8, c[0x0][0xb20] ;  /* 0x0002c800ff087b82 */ /* 0x000e700000000800 */
[----:B------:R-:W2:Y:S01]  /*1000*/  LDC.64 R2, c[0x0][0xb28] ;  /* 0x0002ca00ff027b82 */ /* 0x000ea20000000a00 */
[----:B----4-:R-:W-:-:S04]  /*1010*/  IMAD.HI.U32 R13, R11, R5, RZ ;  /* 0x000000050b0d7227 */ /* 0x010fc800078e00ff */
[----:B------:R-:W-:-:S04]  /*1020*/  IMAD.HI.U32 R5, R20, R5, RZ ;  /* 0x0000000514057227 */ /* 0x000fc800078e00ff */
[----:B---3--:R-:W-:-:S05]  /*1030*/  IMAD.HI.U32 R14, R12, R6, RZ ;  /* 0x000000060c0e7227 */ /* 0x008fca00078e00ff */
[-C--:B------:R-:W-:Y:S01]  /*1040*/  @P2 SHF.R.U32.HI R12, RZ, R7.reuse, R14 ;  /* 0x00000007ff0c2219 */ /* 0x080fe2000001160e */
[----:B------:R-:W-:Y:S01]  /*1050*/  IMAD.HI.U32 R14, R21, R6, RZ ;  /* 0x00000006150e7227 */ /* 0x000fe200078e00ff */
[-C--:B-1----:R-:W-:Y:S02]  /*1060*/  @P1 SHF.R.U32.HI R11, RZ, R8.reuse, R13 ;  /* 0x00000008ff0b1219 */ /* 0x082fe4000001160d */
[----:B------:R-:W-:Y:S02]  /*1070*/  SHF.R.U32.HI R5, RZ, R8, R5 ;  /* 0x00000008ff057219 */ /* 0x000fe40000011605 */
[----:B------:R-:W-:Y:S02]  /*1080*/  SHF.R.U32.HI R14, RZ, R7, R14 ;  /* 0x00000007ff0e7219 */ /* 0x000fe4000001160e */
[----:B------:R-:W-:Y:S01]  /*1090*/  SEL R5, R20, R5, !P1 ;  /* 0x0000000514057207 */ /* 0x000fe20004800000 */
[----:B--2---:R-:W-:Y:S01]  /*10a0*/  IMAD.HI.U32 R13, R11, R2, RZ ;  /* 0x000000020b0d7227 */ /* 0x004fe200078e00ff */
[----:B------:R-:W-:-:S03]  /*10b0*/  SEL R14, R21, R14, !P2 ;  /* 0x0000000e150e7207 */ /* 0x000fc60005000000 */
[----:B------:R-:W-:Y:S01]  /*10c0*/  IMAD.HI.U32 R6, R12, R2, RZ ;  /* 0x000000020c067227 */ /* 0x000fe200078e00ff */
[----:B------:R-:W-:-:S04]  /*10d0*/  @P0 SHF.R.U32.HI R11, RZ, R3, R13 ;  /* 0x00000003ff0b0219 */ /* 0x000fc8000001160d */
[----:B------:R-:W-:Y:S01]  /*10e0*/  @P0 SHF.R.U32.HI R12, RZ, R3, R6 ;  /* 0x00000003ff0c0219 */ /* 0x000fe20000011606 */
[----:B------:R-:W-:-:S04]  /*10f0*/  IMAD R11, R11, R10, RZ ;  /* 0x0000000a0b0b7224 */ /* 0x000fc800078e02ff */
[----:B------:R-:W-:Y:S01]  /*1100*/  IMAD R6, R12, R10, RZ ;  /* 0x0000000a0c067224 */ /* 0x000fe200078e02ff */
[----:B------:R-:W-:-:S04]  /*1110*/  ISETP.GE.AND P1, PT, R5, R11, PT ;  /* 0x0000000b0500720c */ /* 0x000fc80003f26270 */
[----:B------:R-:W-:Y:S01]  /*1120*/  ISETP.GE.OR P1, PT, R14, R6, P1 ;  /* 0x000000060e00720c */ /* 0x000fe20000f26670 */
[----:B------:R-:W-:-:S05]  /*1130*/  IMAD.HI.U32 R6, R5, R2, RZ ;  /* 0x0000000205067227 */ /* 0x000fca00078e00ff */
[----:B------:R-:W-:-:S04]  /*1140*/  SHF.R.U32.HI R6, RZ, R3, R6 ;  /* 0x00000003ff067219 */ /* 0x000fc80000011606 */
[----:B------:R-:W-:-:S03]  /*1150*/  SEL R6, R5, R6, !P0 ;  /* 0x0000000605067207 */ /* 0x000fc60004000000 */
[----:B------:R-:W-:Y:S01]  /*1160*/  @!P1 IMAD.HI.U32 R7, R14, R2, RZ ;  /* 0x000000020e079227 */ /* 0x000fe200078e00ff */
[----:B------:R-:W-:-:S04]  /*1170*/  IADD3 R2, PT, PT, -R6, RZ, RZ ;  /* 0x000000ff06027210 */ /* 0x000fc80007ffe1ff */
[----:B------:R-:W-:Y:S01]  /*1180*/  @!P1 SHF.R.U32.HI R3, RZ, R3, R7 ;  /* 0x00000003ff039219 */ /* 0x000fe20000011607 */
[----:B------:R-:W-:Y:S01]  /*1190*/  IMAD R2, R10, R2, R5 ;  /* 0x000000020a027224 */ /* 0x000fe200078e0205 */
[----:B------:R-:W-:Y:S02]  /*11a0*/  IADD3 R7, PT, PT, -R5, RZ, RZ ;  /* 0x000000ff05077210 */ /* 0x000fe40007ffe1ff */
[----:B------:R-:W-:-:S03]  /*11b0*/  @!P1 SEL R3, R14, R3, !P0 ;  /* 0x000000030e039207 */ /* 0x000fc60004000000 */
[----:B------:R-:W-:Y:S02]  /*11c0*/  IMAD R7, R4, R7, R20 ;  /* 0x0000000704077224 */ /* 0x000fe400078e0214 */
[--C-:B------:R-:W-:Y:S02]  /*11d0*/  @!P1 IMAD.IADD R6, R6, 0x1, -R3.reuse ;  /* 0x0000000106069824 */ /* 0x100fe400078e0a03 */
[----:B------:R-:W-:Y:S01]  /*11e0*/  @!P1 IMAD R3, R2, R12, R3 ;  /* 0x0000000c02039224 */ /* 0x000fe200078e0203 */
[----:B------:R-:W-:Y:S01]  /*11f0*/  IADD3 R2, PT, PT, -R14, RZ, RZ ;  /* 0x000000ff0e027210 */ /* 0x000fe20007ffe1ff */
[----:B------:R-:W-:Y:S02]  /*1200*/  @!P1 IMAD R5, R6, R10, R14 ;  /* 0x0000000a06059224 */ /* 0x000fe400078e020e */
[----:B------:R-:W-:Y:S02]  /*1210*/  @!P1 IMAD.MOV.U32 R14, RZ, RZ, R3 ;  /* 0x000000ffff0e9224 */ /* 0x000fe400078e0003 */
[----:B------:R-:W-:-:S02]  /*1220*/  IMAD R2, R9, R2, R21 ;  /* 0x0000000209027224 */ /* 0x000fc400078e0215 */
[----:B------:R-:W-:Y:S02]  /*1230*/  IMAD R20, R5, R4, R7 ;  /* 0x0000000405147224 */ /* 0x000fe400078e0207 */
[----:B------:R-:W-:Y:S02]  /*1240*/  IMAD R21, R14, R9, R2 ;  /* 0x000000090e157224 */ /* 0x000fe400078e0202 */
.L_x_15:
[----:B------:R-:W1:Y:S01]  /*1250*/  LDCU UR4, c[0x0][0xb30] ;  /* 0x00016600ff0477ac */ /* 0x000e620008000800 */
[----:B------:R-:W2:Y:S08]  /*1260*/  S2UR UR37, SR_CgaCtaId ;  /* 0x00000000002579c3 */ /* 0x000eb00000008800 */
[----:B------:R-:W3:Y:S01]  /*1270*/  LDC R26, c[0x0][0xb24] ;  /* 0x0002c900ff1a7b82 */ /* 0x000ee20000000800 */
[----:B-1----:R-:W-:-:S09]  /*1280*/  UISETP.NE.AND UP1, UPT, UR4, 0x1, UPT ;  /* 0x000000010400788c */ /* 0x002fd2000bf25270 */
[----:B--2---:R-:W-:Y:S05]  /*1290*/  BRA.U UP1, `(.L_x_16) ;  /* 0x0000000101407547 */ /* 0x004fea000b800000 */
[----:B------:R-:W1:Y:S08]  /*12a0*/  LDC.64 R4, c[0x0][0xb10] ;  /* 0x0002c400ff047b82 */ /* 0x000e700000000a00 */
[----:B------:R-:W2:Y:S08]  /*12b0*/  LDC.64 R2, c[0x0][0xb18] ;  /* 0x0002c600ff027b82 */ /* 0x000eb00000000a00 */
[----:B------:R-:W4:Y:S08]  /*12c0*/  LDC R6, c[0x0][0xb20] ;  /* 0x0002c800ff067b82 */ /* 0x000f300000000800 */
[----:B------:R-:W3:Y:S01]  /*12d0*/  LDC R7, c[0x0][0xb0c] ;  /* 0x0002c300ff077b82 */ /* 0x000ee20000000800 */
[----:B-1----:R-:W-:-:S05]  /*12e0*/  IMAD.HI.U32 R4, R21, R4, RZ ;  /* 0x0000000415047227 */ /* 0x002fca00078e00ff */
[----:B------:R-:W-:Y:S01]  /*12f0*/  SHF.R.U32.HI R4, RZ, R5, R4 ;  /* 0x00000005ff047219 */ /* 0x000fe20000011604 */
[----:B--2---:R-:W-:Y:S01]  /*1300*/  IMAD.HI.U32 R3, R20, R3, RZ ;  /* 0x0000000314037227 */ /* 0x004fe200078e00ff */
[----:B------:R-:W-:-:S04]  /*1310*/  ISETP.NE.AND P0, PT, R2, 0x1, PT ;  /* 0x000000010200780c */ /* 0x000fc80003f05270 */
[----:B----4-:R-:W-:-:S04]  /*1320*/  SHF.R.U32.HI R3, RZ, R6, R3 ;  /* 0x00000006ff037219 */ /* 0x010fc80000011603 */
[----:B------:R-:W-:Y:S02]  /*1330*/  SEL R3, R20, R3, !P0 ;  /* 0x0000000314037207 */ /* 0x000fe40004000000 */
[----:B---3--:R-:W-:-:S04]  /*1340*/  ISETP.NE.AND P1, PT, R7, 0x1, PT ;  /* 0x000000010700780c */ /* 0x008fc80003f25270 */
[----:B------:R-:W-:-:S05]  /*1350*/  SEL R4, R21, R4, !P1 ;  /* 0x0000000415047207 */ /* 0x000fca0004800000 */
[----:B------:R-:W-:Y:S02]  /*1360*/  IMAD.IADD R5, R3, 0x1, -R4 ;  /* 0x0000000103057824 */ /* 0x000fe400078e0a04 */
[----:B------:R-:W-:Y:S02]  /*1370*/  IMAD.IADD R3, R4, 0x1, -R3 ;  /* 0x0000000104037824 */ /* 0x000fe400078e0a03 */
[----:B------:R-:W-:Y:S02]  /*1380*/  IMAD R21, R5, R7, R21 ;  /* 0x0000000705157224 */ /* 0x000fe400078e0215 */
[----:B------:R-:W-:-:S07]  /*1390*/  IMAD R20, R3, R2, R20 ;  /* 0x0000000203147224 */ /* 0x000fce00078e0214 */
.L_x_16:
[----:B------:R-:W-:Y:S01]  /*13a0*/  BAR.SYNC.DEFER_BLOCKING 0x0 ;  /* 0x0000000000007b1d */ /* 0x000fe20000010000 */
[----:B------:R-:W-:Y:S01]  /*13b0*/  UISETP.NE.AND UP1, UPT, UR8, 0x2, UPT ;  /* 0x000000020800788c */ /* 0x000fe2000bf25270 */
[----:B------:R-:W-:Y:S02]  /*13c0*/  ISETP.NE.OR P5, PT, R0, 0x2, !P5 ;  /* 0x000000020000780c */ /* 0x000fe40006fa5670 */
[----:B------:R-:W-:-:S06]  /*13d0*/  LOP3.LUT R2, R70, 0x1f, RZ, 0xc0, !PT ;  /* 0x0000001f46027812 */ /* 0x000fcc00078ec0ff */
[----:B------:R-:W-:Y:S05]  /*13e0*/  BRA.U UP1, `(.L_x_17) ;  /* 0x0000001101c07547 */ /* 0x000fea000b800000 */
[----:B------:R-:W1:Y:S01]  /*13f0*/  LDCU UR13, c[0x0][0x38c] ;  /* 0x00007180ff0d77ac */ /* 0x000e620008000800 */
[----:B------:R-:W2:Y:S01]  /*1400*/  LDC R8, c[0x0][0x370] ;  /* 0x0000dc00ff087b82 */ /* 0x000ea20000000800 */
[----:B------:R-:W-:Y:S01]  /*1410*/  PLOP3.LUT P1, PT, PT, PT, UP2, 0x80, 0x8 ;  /* 0x000000000008781c */ /* 0x000fe20003f2f028 */
[----:B------:R-:W-:Y:S01]  /*1420*/  IMAD.MOV.U32 R15, RZ, RZ, 0x1 ;  /* 0x00000001ff0f7424 */ /* 0x000fe200078e00ff */
[----:B------:R-:W-:Y:S01]  /*1430*/  ISETP.EQ.OR P4, PT, R2, RZ, P5 ;  /* 0x000000ff0200720c */ /* 0x000fe20002f82670 */
[----:B------:R-:W-:Y:S01]  /*1440*/  IMAD.MOV.U32 R14, RZ, RZ, RZ ;  /* 0x000000ffff0e7224 */ /* 0x000fe200078e00ff */
[----:B------:R-:W-:Y:S02]  /*1450*/  PLOP3.LUT P1, PT, P1, PT, PT, 0x8, 0x80 ;  /* 0x000000000080781c */ /* 0x000fe40000f2e170 */
[----:B------:R-:W-:Y:S01]  /*1460*/  CS2R R12, SRZ ;  /* 0x00000000000c7805 */ /* 0x000fe2000001ff00 */
[----:B------:R-:W-:Y:S01]  /*1470*/  IMAD.MOV.U32 R11, RZ, RZ, 0x1 ;  /* 0x00000001ff0b7424 */ /* 0x000fe200078e00ff */
[----:B------:R-:W4:Y:S01]  /*1480*/  LDC R0, c[0x0][0x374] ;  /* 0x0000dd00ff007b82 */ /* 0x000f220000000800 */
[----:B------:R-:W2:Y:S01]  /*1490*/  LDCU.64 UR22, c[0x0][0x348] ;  /* 0x00006900ff1677ac */ /* 0x000ea20008000a00 */
[----:B------:R-:W-:Y:S01]  /*14a0*/  UMOV UR6, URZ ;  /* 0x000000ff00067c82 */ /* 0x000fe20008000000 */
[----:B-1----:R-:W-:-:S04]  /*14b0*/  UIADD3 UR5, UPT, UPT, UR13, 0x3f, URZ ;  /* 0x0000003f0d057890 */ /* 0x002fc8000fffe0ff */
[----:B------:R-:W-:-:S04]  /*14c0*/  USHF.R.S32.HI UR4, URZ, 0x1f, UR5 ;  /* 0x0000001fff047899 */ /* 0x000fc80008011405 */
[----:B------:R-:W-:-:S04]  /*14d0*/  ULEA.HI UR4, UR4, UR5, URZ, 0x6 ;  /* 0x0000000504047291 */ /* 0x000fc8000f8f30ff */
[----:B------:R-:W-:Y:S02]  /*14e0*/  USHF.R.S32.HI UR15, URZ, 0x6, UR4 ;  /* 0x00000006ff0f7899 */ /* 0x000fe40008011404 */
[----:B------:R-:W-:Y:S02]  /*14f0*/  UIADD3 UR4, UPT, UPT, UR13, -0x1, URZ ;  /* 0xffffffff0d047890 */ /* 0x000fe4000fffe0ff */
[----:B------:R-:W-:Y:S02]  /*1500*/  UISETP.LT.U32.AND UP0, UPT, UR15, 0x7, UPT ;  /* 0x000000070f00788c */ /* 0x000fe4000bf01070 */
[----:B------:R-:W-:Y:S02]  /*1510*/  UISETP.GE.U32.AND UP1, UPT, UR4, -0x7f, UPT ;  /* 0xffffff810400788c */ /* 0x000fe4000bf26070 */
[----:B------:R-:W-:Y:S02]  /*1520*/  USEL UR14, UR15, 0x7, UP0 ;  /* 0x000000070f0e7887 */ /* 0x000fe40008000000 */
[----:B------:R-:W-:-:S02]  /*1530*/  UIADD3 UR13, UPT, UPT, UR13, 0x7e, URZ ;  /* 0x0000007e0d0d7890 */ /* 0x000fc4000fffe0ff */
[----:B------:R-:W-:Y:S02]  /*1540*/  UIADD3 UR5, UPT, UPT, UR14, -0x1, URZ ;  /* 0xffffffff0e057890 */ /* 0x000fe4000fffe0ff */
[----:B------:R-:W-:-:S03]  /*1550*/  UIADD3 UR7, UPT, UPT, UR15, -UR14, URZ ;  /* 0x8000000e0f077290 */ /* 0x000fc6000fffe0ff */
[----:B------:R-:W-:-:S04]  /*1560*/  @UP1 UIADD3 UR5, UPT, UPT, UR14, URZ, URZ ;  /* 0x000000ff0e051290 */ /* 0x000fc8000fffe0ff */
[----:B--2---:R-:W-:-:S12]  /*1570*/  UIADD3 UR5, UPT, UPT, UR5, 0x1, URZ ;  /* 0x0000000105057890 */ /* 0x004fd8000fffe0ff */
.L_x_35:
[----:B------:R-:W-:Y:S01]  /*1580*/  UISETP.NE.AND UP0, UPT, UR37, URZ, UPT ;  /* 0x000000ff2500728c */ /* 0x000fe2000bf05270 */
[----:B------:R-:W1:Y:S08]  /*1590*/  S2UR UR37, SR_CgaCtaId ;  /* 0x00000000002579c3 */ /* 0x000e700000008800 */
[----:B------:R-:W-:Y:S05]  /*15a0*/  BRA.U UP0, `(.L_x_18) ;  /* 0x0000000100347547 */ /* 0x000fea000b800000 */
[----:B------:R-:W2:Y:S01]  /*15b0*/  S2R R2, SR_CgaCtaId ;  /* 0x0000000000027919 */ /* 0x000ea20000008800 */
[----:B------:R-:W-:-:S04]  /*15c0*/  MOV R3, 0x400 ;  /* 0x0000040000037802 */ /* 0x000fc80000000f00 */
[----:B--2---:R-:W-:Y:S02]  /*15d0*/  LEA R2, R2, R3, 0x18 ;  /* 0x0000000302027211 */ /* 0x004fe400078ec0ff */
[----:B------:R-:W-:-:S03]  /*15e0*/  SHF.L.U32 R3, R11, 0x1f, RZ ;  /* 0x0000001f0b037819 */ /* 0x000fc600000006ff */
[----:B------:R-:W-:-:S04]  /*15f0*/  IMAD R2, R12, 0x8, R2 ;  /* 0x000000080c027824 */ /* 0x000fc800078e0202 */
[----:B------:R-:W2:Y:S02]  /*1600*/  SYNCS.PHASECHK.TRANS64.TRYWAIT P0, [R2+URZ+0x120], R3 ;  /* 0x00012003020075a7 */ /* 0x000ea400080011ff */
[----:B--2---:R-:W-:Y:S05]  /*1610*/  @!P0 BRA `(.L_x_19) ;  /* 0x0000005800548947 */ /* 0x004fea0003800000 */
.L_x_118:
[----:B------:R-:W-:Y:S01]  /*1620*/  VIADD R12, R12, 0x1 ;  /* 0x000000010c0c7836 */ /* 0x000fe20000000000 */
[----:B------:R2:W-:Y:S04]  /*1630*/  SYNCS.ARRIVE.TRANS64.A1T0 RZ, [R2+URZ+0x110], RZ ;  /* 0x000110ff02ff79a7 */ /* 0x0005e800081000ff */
[----:B------:R-:W-:-:S04]  /*1640*/  ISETP.NE.AND P0, PT, R12, 0x2, PT ;  /* 0x000000020c00780c */ /* 0x000fc80003f05270 */
[----:B------:R-:W-:Y:S02]  /*1650*/  SEL R12, R12, RZ, P0 ;  /* 0x000000ff0c0c7207 */ /* 0x000fe40000000000 */
[----:B--2---:R-:W-:-:S04]  /*1660*/  SEL R2, RZ, 0x1, P0 ;  /* 0x00000001ff027807 */ /* 0x004fc80000000000 */
[----:B------:R-:W-:-:S07]  /*1670*/  LOP3.LUT R11, R11, R2, RZ, 0x3c, !PT ;  /* 0x000000020b0b7212 */ /* 0x000fce00078e3cff */
.L_x_18:
[----:B------:R-:W-:Y:S01]  /*1680*/  UMOV UR4, 0x400 ;  /* 0x0000040000047882 */ /* 0x000fe20000000000 */
[----:B------:R-:W-:Y:S01]  /*1690*/  SHF.L.U32 R2, R15, 0x1f, RZ ;  /* 0x0000001f0f027819 */ /* 0x000fe200000006ff */
[----:B-1----:R-:W-:Y:S01]  /*16a0*/  ULEA UR4, UR37, UR4, 0x18 ;  /* 0x0000000425047291 */ /* 0x002fe2000f8ec0ff */
[----:B------:R-:W-:Y:S01]  /*16b0*/  R2UR UR35, R21 ;  /* 0x00000000152372ca */ /* 0x000fe200000e0000 */
[----:B------:R-:W-:Y:S01]  /*16c0*/  UISETP.GE.U32.AND UP0, UPT, UR13, 0x7f, UPT ;  /* 0x0000007f0d00788c */ /* 0x000fe2000bf06070 */
[----:B------:R-:W-:Y:S01]  /*16d0*/  R2UR UR11, R20 ;  /* 0x00000000140b72ca */ /* 0x000fe200000e0000 */
[----:B------:R-:W-:Y:S01]  /*16e0*/  ULEA UR8, UR6, UR4, 0x3 ;  /* 0x0000000406087291 */ /* 0x000fe2000f8e18ff */
[----:B------:R-:W-:-:S08]  /*16f0*/  UMOV UR24, URZ ;  /* 0x000000ff00187c82 */ /* 0x000fd00008000000 */
[----:B------:R1:W2:Y:S01]  /*1700*/  SYNCS.PHASECHK.TRANS64.TRYWAIT P0, [UR8+0x38], R2 ;  /* 0x00003802ff0075a7 */ /* 0x0002a20008001108 */
[----:B------:R-:W-:Y:S02]  /*1710*/  USHF.L.U32 UR35, UR35, 0x6, URZ ;  /* 0x0000000623237899 */ /* 0x000fe400080006ff */
[----:B------:R-:W-:Y:S01]  /*1720*/  USHF.L.U32 UR11, UR11, 0x6, URZ ;  /* 0x000000060b0b7899 */ /* 0x000fe200080006ff */
[----:B------:R-:W-:Y:S11]  /*1730*/  BRA.U !UP0, `(.L_x_20) ;  /* 0x0000000108a47547 */ /* 0x000ff6000b800000 */
[----:B------:R-:W-:Y:S01]  /*1740*/  UMOV UR16, URZ ;  /* 0x000000ff00107c82 */ /* 0x000fe20008000000 */
[----:B------:R-:W-:-:S05]  /*1750*/  UMOV UR17, UR6 ;  /* 0x0000000600117c82 */ /* 0x000fca0008000000 */
.L_x_25:
[----:B-1----:R-:W-:Y:S01]  /*1760*/  ULEA UR33, UR17, UR4, 0x3 ;  /* 0x0000000411217291 */ /* 0x002fe2000f8e18ff */
[----:B--2---:R-:W-:Y:S01]  /*1770*/  @!P5 MOV R3, 0x4000 ;  /* 0x000040000003d802 */ /* 0x004fe20000000f00 */
[----:B--2---:R-:W-:Y:S10]  /*1780*/  @P0 BRA `(.L_x_21) ;  /* 0x00000000000c0947 */ /* 0x004ff40003800000 */
[----:B------:R-:W-:-:S04]  /*1790*/  SHF.L.U32 R4, R15, 0x1f, RZ ;  /* 0x0000001f0f047819 */ /* 0x000fc800000006ff */
[----:B------:R-:W2:Y:S02]  /*17a0*/  SYNCS.PHASECHK.TRANS64.TRYWAIT P0, [UR33+0x38], R4 ;  /* 0x00003804ff0075a7 */ /* 0x000ea40008001121 */
[----:B--2---:R-:W-:Y:S05]  /*17b0*/  @!P0 BRA `(.L_x_22) ;  /* 0x0000005800008947 */ /* 0x004fea0003800000 */
.L_x_21:
[----:B------:R2:W-:Y:S01]  /*17c0*/  @!P5 SYNCS.ARRIVE.TRANS64 RZ, [UR33], R3 ;  /* 0x00000003ffffd9a7 */ /* 0x0005e20008000021 */
[----:B------:R-:W-:Y:S04]  /*17d0*/  BSSY.RECONVERGENT B0, `(.L_x_23) ;  /* 0x0000003000007945 */ /* 0x000fe80003800200 */
[----:B------:R-:W-:Y:S05]  /*17e0*/  @P4 BRA `(.L_x_24) ;  /* 0x0000000000044947 */ /* 0x000fea0003800000 */
[----:B------:R-:W-:Y:S05]  /*17f0*/  BPT.TRAP 0x1 ;  /* 0x000000040000795c */ /* 0x000fea0000300000 */
.L_x_24:
[----:B------:R-:W-:Y:S05]  /*1800*/  BSYNC.RECONVERGENT B0 ;  /* 0x0000000000007941 */ /* 0x000fea0003800200 */
.L_x_23:
[----:B------:R-:W-:Y:S02]  /*1810*/  UIADD3 UR6, UPT, UPT, UR17, 0x1, URZ ;  /* 0x0000000111067890 */ /* 0x000fe4000fffe0ff */
[----:B------:R-:W-:Y:S02]  /*1820*/  UIADD3 UR26, UP1, UPT, UR22, 0x80, URZ ;  /* 0x00000080161a7890 */ /* 0x000fe4000ff3e0ff */
[----:B------:R-:W-:Y:S02]  /*1830*/  UISETP.NE.AND UP0, UPT, UR6, 0x7, UPT ;  /* 0x000000070600788c */ /* 0x000fe4000bf05270 */
[----:B------:R-:W-:Y:S02]  /*1840*/  USHF.L.U32 UR34, UR16, 0x6, URZ ;  /* 0x0000000610227899 */ /* 0x000fe400080006ff */
[----:B------:R-:W-:Y:S02]  /*1850*/  USEL UR9, URZ, 0x1, UP0 ;  /* 0x00000001ff097887 */ /* 0x000fe40008000000 */
[----:B------:R-:W-:-:S02]  /*1860*/  USEL UR6, UR6, URZ, UP0 ;  /* 0x000000ff06067287 */ /* 0x000fc40008000000 */
[----:B------:R-:W-:Y:S02]  /*1870*/  UIADD3 UR20, UP0, UPT, UR22, 0x180, URZ ;  /* 0x0000018016147890 */ /* 0x000fe4000ff1e0ff */
[----:B------:R-:W-:Y:S01]  /*1880*/  ULEA UR8, UR6, UR4, 0x3 ;  /* 0x0000000406087291 */ /* 0x000fe2000f8e18ff */
[----:B------:R-:W-:Y:S01]  /*1890*/  LOP3.LUT R15, R15, UR9, RZ, 0x3c, !PT ;  /* 0x000000090f0f7c12 */ /* 0x000fe2000f8e3cff */
[----:B------:R-:W-:Y:S02]  /*18a0*/  UIADD3.X UR27, UPT, UPT, URZ, UR23, URZ, UP1, !UPT ;  /* 0x00000017ff1b7290 */ /* 0x000fe40008ffe4ff */
[----:B------:R-:W-:Y:S01]  /*18b0*/  UIADD3.X UR21, UPT, UPT, URZ, UR23, URZ, UP0, !UPT ;  /* 0x00000017ff157290 */ /* 0x000fe200087fe4ff */
[----:B-1----:R-:W-:Y:S01]  /*18c0*/  SHF.L.U32 R2, R15, 0x1f, RZ ;  /* 0x0000001f0f027819 */ /* 0x002fe200000006ff */
[----:B------:R-:W-:Y:S01]  /*18d0*/  UMOV UR18, 0x0 ;  /* 0x0000000000127882 */ /* 0x000fe20000000000 */
[----:B------:R-:W-:Y:S01]  /*18e0*/  UMOV UR19, 0x10000000 ;  /* 0x1000000000137882 */ /* 0x000fe20000000000 */
[----:B------:R-:W-:Y:S01]  /*18f0*/  UMOV UR12, UR36 ;  /* 0x00000024000c7c82 */ /* 0x000fe20008000000 */
[----:B------:R1:W1:Y:S01]  /*1900*/  SYNCS.PHASECHK.TRANS64.TRYWAIT P0, [UR8+0x38], R2 ;  /* 0x00003802ff0075a7 */ /* 0x0002620008001108 */
[----:B------:R-:W-:Y:S01]  /*1910*/  ULEA UR8, UR17, UR4, 0xd ;  /* 0x0000000411087291 */ /* 0x000fe2000f8e68ff */
[----:B------:R-:W-:Y:S01]  /*1920*/  UMOV UR9, UR33 ;  /* 0x0000002100097c82 */ /* 0x000fe20008000000 */
[----:B------:R-:W-:-:S02]  /*1930*/  UMOV UR10, UR34 ;  /* 0x00000022000a7c82 */ /* 0x000fc40008000000 */
[----:B------:R-:W-:Y:S02]  /*1940*/  UIADD3 UR32, UPT, UPT, UR8, 0x3400, URZ ;  /* 0x0000340008207890 */ /* 0x000fe4000fffe0ff */
[----:B------:R-:W-:Y:S02]  /*1950*/  UIADD3 UR8, UPT, UPT, UR8, 0x11400, URZ ;  /* 0x0001140008087890 */ /* 0x000fe4000fffe0ff */
[----:B------:R-:W-:Y:S01]  /*1960*/  UIADD3 UR16, UPT, UPT, UR16, 0x1, URZ ;  /* 0x0000000110107890 */ /* 0x000fe2000fffe0ff */
[----:B------:R-:W-:Y:S01]  /*1970*/  UMOV UR24, UR5 ;  /* 0x0000000500187c82 */ /* 0x000fe20008000000 */
[----:B------:R-:W-:Y:S02]  /*1980*/  UMOV UR17, UR6 ;  /* 0x0000000600117c82 */ /* 0x000fe40008000000 */
[----:B------:R-:W-:Y:S01]  /*1990*/  UISETP.NE.AND UP0, UPT, UR16, UR5, UPT ;  /* 0x000000051000728c */ /* 0x000fe2000bf05270 */
[----:B------:R1:W-:Y:S02]  /*19a0*/  UTMALDG.3D [UR32], [UR26], desc[UR18] ;  /* 0x000012201a0075b4 */ /* 0x0003e40008011000 */
[----:B------:R1:W-:Y:S06]  /*19b0*/  UTMALDG.3D [UR8], [UR20], desc[UR18] ;  /* 0x00001208140075b4 */ /* 0x0003ec0008011000 */
[----:B------:R-:W-:Y:S05]  /*19c0*/  BRA.U UP0, `(.L_x_25) ;  /* 0xfffffffd00647547 */ /* 0x000fea000b83ffff */
.L_x_20:
[----:B-1----:R-:W-:Y:S01]  /*19d0*/  ULEA UR8, UR6, UR4, 0x3 ;  /* 0x0000000406087291 */ /* 0x002fe2000f8e18ff */
[----:B------:R-:W-:Y:S01]  /*19e0*/  SHF.L.U32 R2, R15, 0x1f, RZ ;  /* 0x0000001f0f027819 */ /* 0x000fe200000006ff */
[----:B------:R-:W-:Y:S01]  /*19f0*/  @!P1 SYNCS.ARRIVE.TRANS64.A1T0 RZ, [UR4+0xa8], RZ ;  /* 0x0000a8ffffff99a7 */ /* 0x000fe20008100004 */
[----:B------:R-:W-:-:S06]  /*1a00*/  UISETP.GT.AND UP0, UPT, UR15, UR14, UPT ;  /* 0x0000000e0f00728c */ /* 0x000fcc000bf04270 */
[----:B--2---:R1:W2:Y:S03]  /*1a10*/  SYNCS.PHASECHK.TRANS64.TRYWAIT P0, [UR8+0x38], R2 ;  /* 0x00003802ff0075a7 */ /* 0x0042a60008001108 */
[----:B------:R-:W-:Y:S05]  /*1a20*/  BRA.U !UP0, `(.L_x_26) ;  /* 0x0000000108a87547 */ /* 0x000fea000b800000 */
[----:B------:R-:W-:Y:S01]  /*1a30*/  UIADD3 UR21, UPT, UPT, UR7, UR24, URZ ;  /* 0x0000001807157290 */ /* 0x000fe2000fffe0ff */
[----:B------:R-:W-:-:S11]  /*1a40*/  UMOV UR25, UR6 ;  /* 0x0000000600197c82 */ /* 0x000fd60008000000 */
.L_x_31:
[----:B-1----:R-:W-:Y:S01]  /*1a50*/  ULEA UR17, UR25, UR4, 0x3 ;  /* 0x0000000419117291 */ /* 0x002fe2000f8e18ff */
[----:B--2---:R-:W-:Y:S01]  /*1a60*/  @!P5 MOV R3, 0x4000 ;  /* 0x000040000003d802 */ /* 0x004fe20000000f00 */
[----:B--2---:R-:W-:Y:S10]  /*1a70*/  @P0 BRA `(.L_x_27) ;  /* 0x00000000000c0947 */ /* 0x004ff40003800000 */
[----:B------:R-:W-:-:S04]  /*1a80*/  SHF.L.U32 R4, R15, 0x1f, RZ ;  /* 0x0000001f0f047819 */ /* 0x000fc800000006ff */
[----:B------:R-:W2:Y:S02]  /*1a90*/  SYNCS.PHASECHK.TRANS64.TRYWAIT P0, [UR17+0x38], R4 ;  /* 0x00003804ff0075a7 */ /* 0x000ea40008001111 */
[----:B--2---:R-:W-:Y:S05]  /*1aa0*/  @!P0 BRA `(.L_x_28) ;  /* 0x00000054005c8947 */ /* 0x004fea0003800000 */
.L_x_27:
[----:B------:R2:W-:Y:S01]  /*1ab0*/  @!P5 SYNCS.ARRIVE.TRANS64 RZ, [UR17], R3 ;  /* 0x00000003ffffd9a7 */ /* 0x0005e20008000011 */
[----:B------:R-:W-:Y:S04]  /*1ac0*/  BSSY.RECONVERGENT B0, `(.L_x_29) ;  /* 0x0000003000007945 */ /* 0x000fe80003800200 */
[----:B------:R-:W-:Y:S05]  /*1ad0*/  @P4 BRA `(.L_x_30) ;  /* 0x0000000000044947 */ /* 0x000fea0003800000 */
[----:B------:R-:W-:Y:S05]  /*1ae0*/  BPT.TRAP 0x1 ;  /* 0x000000040000795c */ /* 0x000fea0000300000 */
.L_x_30:
[----:B------:R-:W-:Y:S05]  /*1af0*/  BSYNC.RECONVERGENT B0 ;  /* 0x0000000000007941 */ /* 0x000fea0003800200 */
.L_x_29:
        /* <DEDUP_REMOVED lines=20> */
[----:B------:R-:W-:Y:S01]  /*1c40*/  UIADD3 UR8, UPT, UPT, UR8, 0x11400, URZ ;  /* 0x0001140008087890 */ /* 0x000fe2000fffe0ff */
[----:B------:R-:W-:Y:S01]  /*1c50*/  UMOV UR9, UR17 ;  /* 0x0000001100097c82 */ /* 0x000fe20008000000 */
[----:B------:R-:W-:Y:S01]  /*1c60*/  UMOV UR10, UR18 ;  /* 0x00000012000a7c82 */ /* 0x000fe20008000000 */
[----:B------:R-:W-:Y:S01]  /*1c70*/  UIADD3 UR24, UPT, UPT, UR24, 0x1, URZ ;  /* 0x0000000118187890 */ /* 0x000fe2000fffe0ff */
[----:B------:R-:W-:-:S03]  /*1c80*/  UMOV UR25, UR6 ;  /* 0x0000000600197c82 */ /* 0x000fc60008000000 */
[----:B------:R1:W-:Y:S01]  /*1c90*/  UTMALDG.3D [UR16], [UR30], desc[UR26] ;  /* 0x00001a101e0075b4 */ /* 0x0003e20008011000 */
[----:B------:R-:W-:Y:S01]  /*1ca0*/  UISETP.NE.AND UP0, UPT, UR24, UR21, UPT ;  /* 0x000000151800728c */ /* 0x000fe2000bf05270 */
[----:B------:R1:W-:Y:S08]  /*1cb0*/  UTMALDG.3D [UR8], [UR28], desc[UR26] ;  /* 0x00001a081c0075b4 */ /* 0x0003f00008011000 */
[----:B------:R-:W-:Y:S05]  /*1cc0*/  BRA.U UP0, `(.L_x_31) ;  /* 0xfffffffd00607547 */ /* 0x000fea000b83ffff */
.L_x_26:
[C---:B-1----:R-:W-:Y:S01]  /*1cd0*/  LEA R2, R14.reuse, UR4, 0x3 ;  /* 0x000000040e027c11 */ /* 0x042fe2000f8e18ff */
[----:B------:R-:W-:Y:S01]  /*1ce0*/  NOP ;  /* 0x0000000000007918 */ /* 0x000fe20000000000 */
[----:B--2---:R-:W-:Y:S02]  /*1cf0*/  SHF.L.U32 R3, R13, 0x1f, RZ ;  /* 0x0000001f0d037819 */ /* 0x004fe400000006ff */
[----:B------:R-:W-:Y:S02]  /*1d00*/  LEA R4, R14, UR4, 0x4 ;  /* 0x000000040e047c11 */ /* 0x000fe4000f8e20ff */
[----:B------:R-:W1:Y:S02]  /*1d10*/  SYNCS.PHASECHK.TRANS64.TRYWAIT P0, [R2+URZ+0xb0], R3 ;  /* 0x0000b003020075a7 */ /* 0x000e6400080011ff */
[----:B-1----:R-:W-:Y:S05]  /*1d20*/  @!P0 BRA `(.L_x_32) ;  /* 0x0000005000d48947 */ /* 0x002fea0003800000 */
.L_x_121:
[----:B------:R-:W2:Y:S01]  /*1d30*/  LDS.128 R4, [R4+0x140] ;  /* 0x0001400004047984 */ /* 0x000ea20000000c00 */
[----:B---3--:R-:W-:Y:S01]  /*1d40*/  ISETP.GE.AND P0, PT, R26, 0x1, PT ;  /* 0x000000011a00780c */ /* 0x008fe20003f06270 */
[----:B-1----:R-:W-:Y:S01]  /*1d50*/  VIADD R2, R2, 0xc0 ;  /* 0x000000c002027836 */ /* 0x002fe20000000000 */
[----:B------:R-:W-:Y:S01]  /*1d60*/  @!PT LDS RZ, [RZ] ;  /* 0x00000000fffff984 */ /* 0x000fe20000000800 */
[----:B------:R-:W-:Y:S01]  /*1d70*/  @!PT LDS RZ, [RZ] ;  /* 0x00000000fffff984 */ /* 0x000fe20000000800 */
[----:B------:R-:W-:Y:S01]  /*1d80*/  @!PT LDS RZ, [RZ] ;  /* 0x00000000fffff984 */ /* 0x000fe20000000800 */
[----:B------:R-:W-:Y:S01]  /*1d90*/  @!PT LDS RZ, [RZ] ;  /* 0x00000000fffff984 */ /* 0x000fe20000000800 */
[----:B------:R1:W-:Y:S06]  /*1da0*/  MEMBAR.ALL.CTA ;  /* 0x0000000000007992 */ /* 0x0003ec0000008000 */
[----:B-1----:R-:W1:Y:S01]  /*1db0*/  FENCE.VIEW.ASYNC.S ;  /* 0x00000000000073c6 */ /* 0x002e620000000000 */
[----:B------:R-:W-:-:S04]  /*1dc0*/  PRMT R2, RZ, 0x654, R2 ;  /* 0x00000654ff027816 */ /* 0x000fc80000000002 */
[----:B-1----:R1:W-:Y:S01]  /*1dd0*/  SYNCS.ARRIVE.TRANS64.RED.A1T0 RZ, [R2+URZ], RZ ;  /* 0x000000ff02ff79a7 */ /* 0x0023e200081004ff */
[----:B--2---:R-:W-:-:S13]  /*1de0*/  LOP3.LUT P2, RZ, R6, 0x1, RZ, 0xc0, !PT ;  /* 0x0000000106ff7812 */ /* 0x004fda000784c0ff */
[----:B------:R-:W-:Y:S01]  /*1df0*/  @P2 SHF.R.U32.HI R3, RZ, 0x10, R5 ;  /* 0x00000010ff032819 */ /* 0x000fe20000011605 */
[----:B------:R-:W-:Y:S01]  /*1e00*/  VOTEU.ANY UP0, P2 ;  /* 0x0000000000ff7886 */ /* 0x000fe20001000100 */
[----:B------:R-:W-:Y:S02]  /*1e10*/  @P2 MOV R10, R4 ;  /* 0x00000004000a2202 */ /* 0x000fe40000000f00 */
[----:B------:R-:W-:Y:S02]  /*1e20*/  @P2 R2UR.BROADCAST UR8, R3 ;  /* 0x00000000030822ca */ /* 0x000fe400008e0000 */
[----:B------:R-:W-:-:S11]  /*1e30*/  @P2 LOP3.LUT R9, R5, 0xffff, RZ, 0xc0, !PT ;  /* 0x0000ffff05092812 */ /* 0x000fd600078ec0ff */
[----:B------:R-:W-:Y:S01]  /*1e40*/  @UP0 UMOV UR36, UR8 ;  /* 0x0000000800240c82 */ /* 0x000fe20008000000 */
[----:B-1----:R-:W-:Y:S05]  /*1e50*/  @!P0 BRA `(.L_x_33) ;  /* 0x0000000000b88947 */ /* 0x002fea0003800000 */
[----:B------:R-:W4:Y:S01]  /*1e60*/  LDC.64 R4, c[0x0][0xb18] ;  /* 0x0002c600ff047b82 */ /* 0x000f220000000a00 */
[----:B------:R-:W-:-:S07]  /*1e70*/  ISETP.NE.AND P3, PT, R26, 0x1, PT ;  /* 0x000000011a00780c */ /* 0x000fce0003f65270 */
[----:B------:R-:W1:Y:S08]  /*1e80*/  LDC.64 R6, c[0x0][0xb10] ;  /* 0x0002c400ff067b82 */ /* 0x000e700000000a00 */
[----:B------:R-:W2:Y:S08]  /*1e90*/  LDC R16, c[0x0][0xb20] ;  /* 0x0002c800ff107b82 */ /* 0x000eb00000000800 */
[----:B------:R-:W3:Y:S01]  /*1ea0*/  LDC R17, c[0x0][0xb0c] ;  /* 0x0002c300ff117b82 */ /* 0x000ee20000000800 */
[----:B----4-:R-:W-:Y:S01]  /*1eb0*/  IMAD.HI.U32 R19, R0, R5, RZ ;  /* 0x0000000500137227 */ /* 0x010fe200078e00ff */
[----:B------:R-:W-:-:S03]  /*1ec0*/  ISETP.NE.AND P0, PT, R4, 0x1, PT ;  /* 0x000000010400780c */ /* 0x000fc60003f05270 */
[----:B------:R-:W-:-:S03]  /*1ed0*/  IMAD.HI.U32 R5, R9, R5, RZ ;  /* 0x0000000509057227 */ /* 0x000fc600078e00ff */
[----:B------:R-:W4:Y:S01]  /*1ee0*/  LDC.64 R2, c[0x0][0xb28] ;  /* 0x0002ca00ff027b82 */ /* 0x000f220000000a00 */
[----:B-1----:R-:W-:-:S04]  /*1ef0*/  IMAD.HI.U32 R20, R8, R6, RZ ;  /* 0x0000000608147227 */ /* 0x002fc800078e00ff */
[----:B------:R-:W-:Y:S01]  /*1f00*/  IMAD.HI.U32 R21, R10, R6, RZ ;  /* 0x000000060a157227 */ /* 0x000fe200078e00ff */
[----:B------:R-:W-:Y:S02]  /*1f10*/  SHF.R.U32.HI R20, RZ, R7, R20 ;  /* 0x00000007ff147219 */ /* 0x000fe40000011614 */
[-C--:B--2---:R-:W-:Y:S02]  /*1f20*/  SHF.R.U32.HI R19, RZ, R16.reuse, R19 ;  /* 0x00000010ff137219 */ /* 0x084fe40000011613 */
[----:B------:R-:W-:Y:S02]  /*1f30*/  SHF.R.U32.HI R5, RZ, R16, R5 ;  /* 0x00000010ff057219 */ /* 0x000fe40000011605 */
[----:B------:R-:W-:Y:S02]  /*1f40*/  SEL R19, R0, R19, !P0 ;  /* 0x0000001300137207 */ /* 0x000fe40004000000 */
[----:B------:R-:W-:Y:S02]  /*1f50*/  SHF.R.U32.HI R21, RZ, R7, R21 ;  /* 0x00000007ff157219 */ /* 0x000fe40000011615 */
[----:B---3--:R-:W-:-:S02]  /*1f60*/  ISETP.NE.AND P1, PT, R17, 0x1, PT ;  /* 0x000000011100780c */ /* 0x008fc40003f25270 */
[----:B------:R-:W-:Y:S02]  /*1f70*/  SEL R5, R9, R5, !P0 ;  /* 0x0000000509057207 */ /* 0x000fe40004000000 */
[----:B------:R-:W-:Y:S02]  /*1f80*/  SEL R20, R8, R20, !P1 ;  /* 0x0000001408147207 */ /* 0x000fe40004800000 */
[----:B------:R-:W-:Y:S01]  /*1f90*/  SEL R21, R10, R21, !P1 ;  /* 0x000000150a157207 */ /* 0x000fe20004800000 */
[----:B----4-:R-:W-:-:S04]  /*1fa0*/  IMAD.HI.U32 R18, R19, R2, RZ ;  /* 0x0000000213127227 */ /* 0x010fc800078e00ff */
        /* <DEDUP_REMOVED lines=10> */
[----:B------:R-:W-:-:S04]  /*2050*/  @!P0 IMAD.HI.U32 R7, R21, R2, RZ ;  /* 0x0000000215078227 */ /* 0x000fc800078e00ff */
[----:B------:R-:W-:Y:S01]  /*2060*/  IMAD.MOV R2, RZ, RZ, -R6 ;  /* 0x000000ffff027224 */ /* 0x000fe200078e0a06 */
[----:B------:R-:W-:Y:S02]  /*2070*/  @!P0 SHF.R.U32.HI R3, RZ, R3, R7 ;  /* 0x00000003ff038219 */ /* 0x000fe40000011607 */
[----:B------:R-:W-:Y:S01]  /*2080*/  IADD3 R7, PT, PT, -R5, RZ, RZ ;  /* 0x000000ff05077210 */ /* 0x000fe20007ffe1ff */
[----:B------:R-:W-:Y:S01]  /*2090*/  IMAD R2, R26, R2, R5 ;  /* 0x000000021a027224 */ /* 0x000fe200078e0205 */
        /* <DEDUP_REMOVED lines=10> */
.L_x_33:
[----:B------:R-:W1:Y:S02]  /*2140*/  LDCU UR8, c[0x0][0xb30] ;  /* 0x00016600ff0877ac */ /* 0x000e640008000800 */
[----:B-1----:R-:W-:-:S09]  /*2150*/  UISETP.NE.AND UP0, UPT, UR8, 0x1, UPT ;  /* 0x000000010800788c */ /* 0x002fd2000bf05270 */
[----:B------:R-:W-:Y:S05]  /*2160*/  BRA.U UP0, `(.L_x_34) ;  /* 0x0000000100407547 */ /* 0x000fea000b800000 */
[----:B------:R-:W1:Y:S08]  /*2170*/  LDC.64 R4, c[0x0][0xb10] ;  /* 0x0002c400ff047b82 */ /* 0x000e700000000a00 */
[----:B------:R-:W2:Y:S08]  /*2180*/  LDC.64 R2, c[0x0][0xb18] ;  /* 0x0002c600ff027b82 */ /* 0x000eb00000000a00 */
[----:B------:R-:W3:Y:S08]  /*2190*/  LDC R6, c[0x0][0xb20] ;  /* 0x0002c800ff067b82 */ /* 0x000ef00000000800 */
[----:B------:R-:W4:Y:S01]  /*21a0*/  LDC R7, c[0x0][0xb0c] ;  /* 0x0002c300ff077b82 */ /* 0x000f220000000800 */
[----:B-1----:R-:W-:-:S05]  /*21b0*/  IMAD.HI.U32 R4, R10, R4, RZ ;  /* 0x000000040a047227 */ /* 0x002fca00078e00ff */
[----:B------:R-:W-:Y:S01]  /*21c0*/  SHF.R.U32.HI R4, RZ, R5, R4 ;  /* 0x00000005ff047219 */ /* 0x000fe20000011604 */
[----:B--2---:R-:W-:Y:S01]  /*21d0*/  IMAD.HI.U32 R3, R9, R3, RZ ;  /* 0x0000000309037227 */ /* 0x004fe200078e00ff */
[----:B------:R-:W-:-:S04]  /*21e0*/  ISETP.NE.AND P0, PT, R2, 0x1, PT ;  /* 0x000000010200780c */ /* 0x000fc80003f05270 */
[----:B---3--:R-:W-:-:S04]  /*21f0*/  SHF.R.U32.HI R3, RZ, R6, R3 ;  /* 0x00000006ff037219 */ /* 0x008fc80000011603 */
[----:B------:R-:W-:Y:S02]  /*2200*/  SEL R3, R9, R3, !P0 ;  /* 0x0000000309037207 */ /* 0x000fe40004000000 */
[----:B----4-:R-:W-:-:S04]  /*2210*/  ISETP.NE.AND P1, PT, R7, 0x1, PT ;  /* 0x000000010700780c */ /* 0x010fc80003f25270 */
[----:B------:R-:W-:-:S05]  /*2220*/  SEL R4, R10, R4, !P1 ;  /* 0x000000040a047207 */ /* 0x000fca0004800000 */
[----:B------:R-:W-:Y:S02]  /*2230*/  IMAD.IADD R5, R3, 0x1, -R4 ;  /* 0x0000000103057824 */ /* 0x000fe400078e0a04 */
[----:B------:R-:W-:Y:S02]  /*2240*/  IMAD.IADD R3, R4, 0x1, -R3 ;  /* 0x0000000104037824 */ /* 0x000fe400078e0a03 */
[----:B------:R-:W-:Y:S02]  /*2250*/  IMAD R10, R5, R7, R10 ;  /* 0x00000007050a7224 */ /* 0x000fe400078e020a */
[----:B------:R-:W-:-:S07]  /*2260*/  IMAD R9, R3, R2, R9 ;  /* 0x0000000203097224 */ /* 0x000fce00078e0209 */
.L_x_34:
[----:B------:R-:W-:Y:S01]  /*2270*/  VIADD R14, R14, 0x1 ;  /* 0x000000010e0e7836 */ /* 0x000fe20000000000 */
[----:B------:R-:W-:Y:S01]  /*2280*/  PLOP3.LUT P1, PT, PT, PT, PT, 0x80, 0x8 ;  /* 0x000000000008781c */ /* 0x000fe20003f2f070 */
[----:B------:R-:W-:Y:S02]  /*2290*/  IMAD.IADD R21, R10, 0x1, R59 ;  /* 0x000000010a157824 */ /* 0x000fe400078e023b */
[----:B------:R-:W-:Y:S01]  /*22a0*/  IMAD.IADD R20, R9, 0x1, R58 ;  /* 0x0000000109147824 */ /* 0x000fe200078e023a */
[----:B------:R-:W-:-:S04]  /*22b0*/  ISETP.NE.AND P0, PT, R14, 0x2, PT ;  /* 0x000000020e00780c */ /* 0x000fc80003f05270 */
[----:B------:R-:W-:Y:S02]  /*22c0*/  SEL R2, RZ, 0x1, P0 ;  /* 0x00000001ff027807 */ /* 0x000fe40000000000 */
[----:B------:R-:W-:Y:S02]  /*22d0*/  SEL R14, R14, RZ, P0 ;  /* 0x000000ff0e0e7207 */ /* 0x000fe40000000000 */
[----:B------:R-:W-:Y:S01]  /*22e0*/  LOP3.LUT R13, R13, R2, RZ, 0x3c, !PT ;  /* 0x000000020d0d7212 */ /* 0x000fe200078e3cff */
[----:B------:R-:W-:Y:S06]  /*22f0*/  @P2 BRA `(.L_x_35) ;  /* 0xfffffff000a02947 */ /* 0x000fec000383ffff */
[----:B------:R-:W-:Y:S01]  /*2300*/  UIADD3 UR4, UPT, UPT, UR4, 0x38, URZ ;  /* 0x0000003804047890 */ /* 0x000fe2000fffe0ff */
[----:B------:R-:W-:-:S03]  /*2310*/  SHF.L.U32 R2, R15, 0x1f, RZ ;  /* 0x0000001f0f027819 */ /* 0x000fc600000006ff */
[----:B------:R-:W-:-:S09]  /*2320*/  ULEA UR5, UR6, UR4, 0x3 ;  /* 0x0000000406057291 */ /* 0x000fd2000f8e18ff */
[----:B------:R-:W1:Y:S02]  /*2330*/  SYNCS.PHASECHK.TRANS64.TRYWAIT P0, [UR5], R2 ;  /* 0x00000002ff0075a7 */ /* 0x000e640008001105 */
[----:B-1----:R-:W-:Y:S05]  /*2340*/  @!P0 BRA `(.L_x_36) ;  /* 0x0000004c00608947 */ /* 0x002fea0003800000 */
.L_x_123:
[----:B------:R-:W-:-:S04]  /*2350*/  UIADD3 UR6, UPT, UPT, UR6, 0x1, URZ ;  /* 0x0000000106067890 */ /* 0x000fc8000fffe0ff */
[----:B------:R-:W-:-:S04]  /*2360*/  UISETP.NE.AND UP0, UPT, UR6, 0x7, UPT ;  /* 0x000000070600788c */ /* 0x000fc8000bf05270 */
[----:B------:R-:W-:Y:S02]  /*2370*/  USEL UR7, URZ, 0x1, UP0 ;  /* 0x00000001ff077887 */ /* 0x000fe40008000000 */
[----:B------:R-:W-:-:S04]  /*2380*/  USEL UR6, UR6, URZ, UP0 ;  /* 0x000000ff06067287 */ /* 0x000fc80008000000 */
[----:B------:R-:W-:Y:S01]  /*2390*/  ULEA UR5, UR6, UR4, 0x3 ;  /* 0x0000000406057291 */ /* 0x000fe2000f8e18ff */
[----:B-1----:R-:W-:-:S04]  /*23a0*/  LOP3.LUT R2, R15, UR7, RZ, 0x3c, !PT ;  /* 0x000000070f027c12 */ /* 0x002fc8000f8e3cff */
[----:B------:R-:W-:-:S04]  /*23b0*/  SHF.L.U32 R3, R2, 0x1f, RZ ;  /* 0x0000001f02037819 */ /* 0x000fc800000006ff */
[----:B------:R-:W1:Y:S02]  /*23c0*/  SYNCS.PHASECHK.TRANS64.TRYWAIT P0, [UR5], R3 ;  /* 0x00000003ff0075a7 */ /* 0x000e640008001105 */
[----:B-1----:R-:W-:Y:S05]  /*23d0*/  @!P0 BRA `(.L_x_37) ;  /* 0x0000004c00548947 */ /* 0x002fea0003800000 */
.L_x_125:
[----:B------:R-:W-:-:S04]  /*23e0*/  UIADD3 UR6, UPT, UPT, UR6, 0x1, URZ ;  /* 0x0000000106067890 */ /* 0x000fc8000fffe0ff */
[----:B------:R-:W-:-:S04]  /*23f0*/  UISETP.NE.AND UP0, UPT, UR6, 0x7, UPT ;  /* 0x000000070600788c */ /* 0x000fc8000bf05270 */
[----:B------:R-:W-:Y:S02]  /*2400*/  USEL UR7, URZ, 0x1, UP0 ;  /* 0x00000001ff077887 */ /* 0x000fe40008000000 */
[----:B------:R-:W-:-:S04]  /*2410*/  USEL UR6, UR6, URZ, UP0 ;  /* 0x000000ff06067287 */ /* 0x000fc80008000000 */
[----:B------:R-:W-:Y:S01]  /*2420*/  ULEA UR5, UR6, UR4, 0x3 ;  /* 0x0000000406057291 */ /* 0x000fe2000f8e18ff */
[----:B------:R-:W-:-:S04]  /*2430*/  LOP3.LUT R2, R2, UR7, RZ, 0x3c, !PT ;  /* 0x0000000702027c12 */ /* 0x000fc8000f8e3cff */
[----:B-1----:R-:W-:-:S04]  /*2440*/  SHF.L.U32 R3, R2, 0x1f, RZ ;  /* 0x0000001f02037819 */ /* 0x002fc800000006ff */
[----:B------:R-:W1:Y:S02]  /*2450*/  SYNCS.PHASECHK.TRANS64.TRYWAIT P0, [UR5], R3 ;  /* 0x00000003ff0075a7 */ /* 0x000e640008001105 */
[----:B-1----:R-:W-:Y:S05]  /*2460*/  @!P0 BRA `(.L_x_38) ;  /* 0x0000004c00488947 */ /* 0x002fea0003800000 */
.L_x_127:
        /* <DEDUP_REMOVED lines=9> */
.L_x_129:
        /* <DEDUP_REMOVED lines=9> */
.L_x_131:
        /* <DEDUP_REMOVED lines=9> */
.L_x_133:
[----:B------:R-:W-:-:S04]  /*2620*/  UIADD3 UR6, UPT, UPT, UR6, 0x1, URZ ;  /* 0x0000000106067890 */ /* 0x000fc8000fffe0ff */
[----:B------:R-:W-:-:S04]  /*2630*/  UISETP.NE.AND UP0, UPT, UR6, 0x7, UPT ;  /* 0x000000070600788c */ /* 0x000fc8000bf05270 */
[----:B------:R-:W-:Y:S02]  /*2640*/  USEL UR5, URZ, 0x1, UP0 ;  /* 0x00000001ff057887 */ /* 0x000fe40008000000 */
[----:B------:R-:W-:-:S04]  /*2650*/  USEL UR6, UR6, URZ, UP0 ;  /* 0x000000ff06067287 */ /* 0x000fc80008000000 */
[----:B------:R-:W-:Y:S01]  /*2660*/  ULEA UR6, UR6, UR4, 0x3 ;  /* 0x0000000406067291 */ /* 0x000fe2000f8e18ff */
[----:B------:R-:W-:-:S04]  /*2670*/  LOP3.LUT R2, R2, UR5, RZ, 0x3c, !PT ;  /* 0x0000000502027c12 */ /* 0x000fc8000f8e3cff */
[----:B------:R-:W-:Y:S01]  /*2680*/  SHF.L.U32 R2, R2, 0x1f, RZ ;  /* 0x0000001f02027819 */ /* 0x000fe200000006ff */
[----:B-1--4-:R-:W-:-:S07]  /*2690*/  IMAD.U32 R0, RZ, RZ, UR6 ;  /* 0x00000006ff007e24 */ /* 0x012fce000f8e00ff */
.L_x_42:
[----:B-1----:R1:W2:Y:S02]  /*26a0*/  SYNCS.PHASECHK.TRANS64.TRYWAIT P0, [R0+URZ], R2 ;  /* 0x00000002000075a7 */ /* 0x0022a400080011ff */
[----:B--2---:R-:W-:Y:S05]  /*26b0*/  @!P0 NANOSLEEP.SYNCS 0x989680 ;  /* 0x009896800000895d */ /* 0x004fea0003900000 */
[----:B------:R-:W2:Y:S02]  /*26c0*/  @!P0 SYNCS.PHASECHK.TRANS64 P0, [R0+URZ], R2 ;  /* 0x00000002000085a7 */ /* 0x000ea400080010ff */
[----:B--2---:R-:W-:Y:S05]  /*26d0*/  @P0 EXIT ;  /* 0x000000000000094d */ /* 0x004fea0003800000 */
[----:B------:R-:W-:Y:S05]  /*26e0*/  BRA `(.L_x_42) ;  /* 0xfffffffc00ec7947 */ /* 0x000fea000383ffff */
.L_x_17:
[----:B------:R-:W-:-:S04]  /*26f0*/  UISETP.NE.AND UP1, UPT, UR37, URZ, UPT ;  /* 0x000000ff2500728c */ /* 0x000fc8000bf25270 */
[----:B------:R-:W-:-:S09]  /*2700*/  UISETP.NE.OR UP1, UPT, UR8, 0x1, UP1 ;  /* 0x000000010800788c */ /* 0x000fd20008f25670 */
[----:B------:R-:W-:Y:S05]  /*2710*/  BRA.U UP1, `(.L_x_43) ;  /* 0x0000000501487547 */ /* 0x000fea000b800000 */
[----:B------:R-:W-:Y:S01]  /*2720*/  ISETP.NE.AND P2, PT, R2, RZ, PT ;  /* 0x000000ff0200720c */ /* 0x000fe20003f45270 */
[----:B------:R-:W-:Y:S01]  /*2730*/  IMAD.MOV.U32 R12, RZ, RZ, 0x1 ;  /* 0x00000001ff0c7424 */ /* 0x000fe200078e00ff */
[----:B------:R-:W-:Y:S02]  /*2740*/  CS2R R10, SRZ ;  /* 0x00000000000a7805 */ /* 0x000fe4000001ff00 */
[----:B------:R-:W-:Y:S01]  /*2750*/  CS2R R8, SRZ ;  /* 0x0000000000087805 */ /* 0x000fe2000001ff00 */
[----:B------:R-:W-:Y:S01]  /*2760*/  UMOV UR4, 0x400 ;  /* 0x0000040000047882 */ /* 0x000fe20000000000 */
[----:B------:R-:W-:Y:S01]  /*2770*/  UMOV UR6, URZ ;  /* 0x000000ff00067c82 */ /* 0x000fe20008000000 */
[----:B------:R-:W-:-:S12]  /*2780*/  ULEA UR37, UR37, UR4, 0x18 ;  /* 0x0000000425257291 */ /* 0x000fd8000f8ec0ff */
.L_x_47:
[----:B------:R-:W-:Y:S02]  /*2790*/  LEA R0, R8, UR37, 0x3 ;  /* 0x0000002508007c11 */ /* 0x000fe4000f8e18ff */
[----:B------:R-:W-:-:S03]  /*27a0*/  SHF.L.U32 R4, R9, 0x1f, RZ ;  /* 0x0000001f09047819 */ /* 0x000fc600000006ff */
[----:B------:R-:W-:Y:S01]  /*27b0*/  VIADD R5, R0, 0x120 ;  /* 0x0000012000057836 */ /* 0x000fe20000000000 */
[----:B------:R-:W1:Y:S02]  /*27c0*/  SYNCS.PHASECHK.TRANS64.TRYWAIT P0, [R0+URZ+0x110], R4 ;  /* 0x00011004000075a7 */ /* 0x000e6400080011ff */
[----:B-1----:R-:W-:Y:S05]  /*27d0*/  @!P0 BRA `(.L_x_44) ;  /* 0x0000004800cc8947 */ /* 0x002fea0003800000 */
.L_x_134:
[----:B------:R-:W-:Y:S01]  /*27e0*/  ULEA UR5, UR6, UR37, 0x3 ;  /* 0x0000002506057291 */ /* 0x000fe2000f8e18ff */
[----:B-1----:R-:W-:Y:S01]  /*27f0*/  PRMT R0, RZ, 0x654, R5 ;  /* 0x00000654ff007816 */ /* 0x002fe20000000005 */
[----:B------:R-:W-:Y:S01]  /*2800*/  @!P2 IMAD.MOV.U32 R4, RZ, RZ, 0x10 ;  /* 0x00000010ff04a424 */ /* 0x000fe200078e00ff */
[----:B------:R-:W-:Y:S01]  /*2810*/  SHF.L.U32 R5, R12, 0x1f, RZ ;  /* 0x0000001f0c057819 */ /* 0x000fe200000006ff */
[----:B------:R-:W-:Y:S01]  /*2820*/  UIADD3 UR4, UPT, UPT, UR5, 0xb0, URZ ;  /* 0x000000b005047890 */ /* 0x000fe2000fffe0ff */
[----:B------:R1:W-:Y:S05]  /*2830*/  SYNCS.ARRIVE.TRANS64.RED.A1T0 RZ, [R0+URZ], RZ ;  /* 0x000000ff00ff79a7 */ /* 0x0003ea00081004ff */
[----:B------:R-:W-:Y:S01]  /*2840*/  IMAD.U32 R6, RZ, RZ, UR4 ;  /* 0x00000004ff067e24 */ /* 0x000fe2000f8e00ff */
[----:B------:R-:W2:Y:S04]  /*2850*/  SYNCS.PHASECHK.TRANS64.TRYWAIT P0, [UR5+0xc0], R5 ;  /* 0x0000c005ff0075a7 */ /* 0x000ea80008001105 */
[----:B------:R-:W-:Y:S01]  /*2860*/  PRMT R6, R2, 0x654, R6 ;  /* 0x0000065402067816 */ /* 0x000fe20000000006 */
[----:B-12---:R-:W-:Y:S06]  /*2870*/  @!P0 BRA `(.L_x_45) ;  /* 0x0000004800b88947 */ /* 0x006fec0003800000 */
.L_x_136:
[----:B------:R-:W-:Y:S01]  /*2880*/  ULEA UR4, UR6, UR37, 0x4 ;  /* 0x0000002506047291 */ /* 0x000fe2000f8e20ff */
[----:B------:R-:W-:Y:S01]  /*2890*/  SEL R3, R6, R3, !P2 ;  /* 0x0000000306037207 */ /* 0x000fe20005000000 */
[----:B------:R-:W-:Y:S01]  /*28a0*/  UIADD3 UR5, UPT, UPT, UR5, 0xb0, URZ ;  /* 0x000000b005057890 */ /* 0x000fe2000fffe0ff */
[----:B-1----:R-:W-:Y:S01]  /*28b0*/  LEA R0, R11, UR37, 0x3 ;  /* 0x000000250b007c11 */ /* 0x002fe2000f8e18ff */
[----:B------:R-:W-:Y:S01]  /*28c0*/  UIADD3 UR4, UPT, UPT, UR4, 0x140, URZ ;  /* 0x0000014004047890 */ /* 0x000fe2000fffe0ff */
[----:B------:R1:W-:Y:S01]  /*28d0*/  @!P2 SYNCS.ARRIVE.TRANS64.RED RZ, [R3+URZ], R4 ;  /* 0x0000000403ffa9a7 */ /* 0x0003e200080004ff */
[----:B------:R-:W-:Y:S01]  /*28e0*/  UIADD3 UR6, UPT, UPT, UR6, 0x1, URZ ;  /* 0x0000000106067890 */ /* 0x000fe2000fffe0ff */
[----:B------:R-:W-:-:S03]  /*28f0*/  VIADD R8, R8, 0x1 ;  /* 0x0000000108087836 */ /* 0x000fc60000000000 */
[----:B------:R-:W-:Y:S02]  /*2900*/  UISETP.NE.AND UP0, UPT, UR6, 0x2, UPT ;  /* 0x000000020600788c */ /* 0x000fe4000bf05270 */
[----:B------:R-:W-:Y:S01]  /*2910*/  ISETP.NE.AND P0, PT, R8, 0x2, PT ;  /* 0x000000020800780c */ /* 0x000fe20003f05270 */
[----:B------:R-:W-:Y:S06]  /*2920*/  UGETNEXTWORKID.BROADCAST [UR4], [UR5] ;  /* 0x00000000040073ca */ /* 0x000fec0008000100 */
[----:B------:R-:W-:Y:S02]  /*2930*/  USEL UR4, URZ, 0x1, UP0 ;  /* 0x00000001ff047887 */ /* 0x000fe40008000000 */
[----:B------:R-:W-:-:S04]  /*2940*/  USEL UR6, UR6, URZ, UP0 ;  /* 0x000000ff06067287 */ /* 0x000fc80008000000 */
[----:B------:R-:W-:Y:S02]  /*2950*/  LOP3.LUT R12, R12, UR4, RZ, 0x3c, !PT ;  /* 0x000000040c0c7c12 */ /* 0x000fe4000f8e3cff */
[----:B-1----:R-:W-:-:S04]  /*2960*/  SHF.L.U32 R4, R10, 0x1f, RZ ;  /* 0x0000001f0a047819 */ /* 0x002fc800000006ff */
[----:B------:R-:W1:Y:S02]  /*2970*/  SYNCS.PHASECHK.TRANS64.TRYWAIT P1, [R0+URZ+0xb0], R4 ;  /* 0x0000b004000075a7 */ /* 0x000e6400080211ff */
[----:B-1----:R-:W-:Y:S05]  /*2980*/  @!P1 BRA `(.L_x_46) ;  /* 0x00000048008c9947 */ /* 0x002fea0003800000 */
.L_x_137:
[C---:B-1----:R-:W-:Y:S01]  /*2990*/  LEA R4, R11.reuse, UR37, 0x4 ;  /* 0x000000250b047c11 */ /* 0x042fe2000f8e20ff */
[----:B------:R-:W-:Y:S01]  /*29a0*/  VIADD R0, R0, 0xc0 ;  /* 0x000000c000007836 */ /* 0x000fe20000000000 */
[----:B------:R-:W-:Y:S01]  /*29b0*/  SEL R8, R8, RZ, P0 ;  /* 0x000000ff08087207 */ /* 0x000fe20000000000 */
[----:B------:R-:W-:-:S03]  /*29c0*/  VIADD R11, R11, 0x1 ;  /* 0x000000010b0b7836 */ /* 0x000fc60000000000 */
[----:B------:R-:W1:Y:S01]  /*29d0*/  LDS.128 R4, [R4+0x140] ;  /* 0x0001400004047984 */ /* 0x000e620000000c00 */
[----:B------:R-:W-:Y:S02]  /*29e0*/  PRMT R0, RZ, 0x654, R0 ;  /* 0x00000654ff007816 */ /* 0x000fe40000000000 */
[C---:B------:R-:W-:Y:S01]  /*29f0*/  ISETP.NE.AND P1, PT, R11.reuse, 0x2, PT ;  /* 0x000000020b00780c */ /* 0x040fe20003f25270 */
[----:B------:R-:W-:Y:S01]  /*2a00*/  @!PT LDS RZ, [RZ] ;  /* 0x00000000fffff984 */ /* 0x000fe20000000800 */
[----:B------:R-:W-:Y:S01]  /*2a10*/  @!PT LDS RZ, [RZ] ;  /* 0x00000000fffff984 */ /* 0x000fe20000000800 */
[----:B------:R-:W-:Y:S01]  /*2a20*/  @!PT LDS RZ, [RZ] ;  /* 0x00000000fffff984 */ /* 0x000fe20000000800 */
[----:B------:R-:W-:Y:S01]  /*2a30*/  @!PT LDS RZ, [RZ] ;  /* 0x00000000fffff984 */ /* 0x000fe20000000800 */
[----:B------:R2:W-:Y:S06]  /*2a40*/  MEMBAR.ALL.CTA ;  /* 0x0000000000007992 */ /* 0x0005ec0000008000 */
[----:B--2---:R-:W2:Y:S01]  /*2a50*/  FENCE.VIEW.ASYNC.S ;  /* 0x00000000000073c6 */ /* 0x004ea20000000000 */
[----:B------:R-:W-:Y:S01]  /*2a60*/  SEL R11, R11, RZ, P1 ;  /* 0x000000ff0b0b7207 */ /* 0x000fe20000800000 */
[----:B--2---:R2:W-:Y:S01]  /*2a70*/  SYNCS.ARRIVE.TRANS64.RED.A1T0 RZ, [R0+URZ], RZ ;  /* 0x000000ff00ff79a7 */ /* 0x0045e200081004ff */
[----:B-1----:R-:W-:-:S02]  /*2a80*/  LOP3.LUT P3, RZ, R6, 0x1, RZ, 0xc0, !PT ;  /* 0x0000000106ff7812 */ /* 0x002fc4000786c0ff */
[----:B------:R-:W-:-:S04]  /*2a90*/  SEL R4, RZ, 0x1, P1 ;  /* 0x00000001ff047807 */ /* 0x000fc80000800000 */
[----:B------:R-:W-:Y:S02]  /*2aa0*/  LOP3.LUT R10, R10, R4, RZ, 0x3c, !PT ;  /* 0x000000040a0a7212 */ /* 0x000fe400078e3cff */
[----:B--2---:R-:W-:-:S04]  /*2ab0*/  SEL R0, RZ, 0x1, P0 ;  /* 0x00000001ff007807 */ /* 0x004fc80000000000 */
[----:B------:R-:W-:Y:S01]  /*2ac0*/  LOP3.LUT R9, R9, R0, RZ, 0x3c, !PT ;  /* 0x0000000009097212 */ /* 0x000fe200078e3cff */
[----:B------:R-:W-:Y:S06]  /*2ad0*/  @P3 BRA `(.L_x_47) ;  /* 0xfffffffc002c3947 */ /* 0x000fec000383ffff */
[----:B------:R-:W-:Y:S01]  /*2ae0*/  ULEA UR5, UR6, UR37, 0x3 ;  /* 0x0000002506057291 */ /* 0x000fe2000f8e18ff */
[----:B------:R-:W-:-:S08]  /*2af0*/  SHF.L.U32 R2, R12, 0x1f, RZ ;  /* 0x0000001f0c027819 */ /* 0x000fd000000006ff */
[----:B------:R-:W1:Y:S02]  /*2b00*/  SYNCS.PHASECHK.TRANS64 P0, [UR5+0xc0], R2 ;  /* 0x0000c002ff0075a7 */ /* 0x000e640008001005 */
[----:B-1----:R-:W-:Y:S05]  /*2b10*/  @P0 BRA `(.L_x_48) ;  /* 0x0000000000080947 */ /* 0x002fea0003800000 */
[----:B------:R-:W1:Y:S02]  /*2b20*/  SYNCS.PHASECHK.TRANS64.TRYWAIT P0, [UR5+0xc0], R2 ;  /* 0x0000c002ff0075a7 */ /* 0x000e640008001105 */
[----:B-1----:R-:W-:Y:S05]  /*2b30*/  @!P0 BRA `(.L_x_49) ;  /* 0x0000004800348947 */ /* 0x002fea0003800000 */
.L_x_48:
[----:B------:R-:W-:-:S04]  /*2b40*/  UIADD3 UR4, UPT, UPT, UR6, 0x1, URZ ;  /* 0x0000000106047890 */ /* 0x000fc8000fffe0ff */
[----:B------:R-:W-:-:S04]  /*2b50*/  UISETP.NE.AND UP0, UPT, UR4, 0x2, UPT ;  /* 0x000000020400788c */ /* 0x000fc8000bf05270 */
[----:B------:R-:W-:Y:S02]  /*2b60*/  USEL UR7, URZ, 0x1, UP0 ;  /* 0x00000001ff077887 */ /* 0x000fe40008000000 */
[----:B------:R-:W-:-:S04]  /*2b70*/  USEL UR4, UR4, URZ, UP0 ;  /* 0x000000ff04047287 */ /* 0x000fc80008000000 */
[----:B------:R-:W-:Y:S01]  /*2b80*/  ULEA UR4, UR4, UR37, 0x3 ;  /* 0x0000002504047291 */ /* 0x000fe2000f8e18ff */
[----:B-1----:R-:W-:-:S04]  /*2b90*/  LOP3.LUT R2, R12, UR7, RZ, 0x3c, !PT ;  /* 0x000000070c027c12 */ /* 0x002fc8000f8e3cff */
[----:B------:R-:W-:-:S04]  /*2ba0*/  SHF.L.U32 R0, R2, 0x1f, RZ ;  /* 0x0000001f02007819 */ /* 0x000fc800000006ff */
[----:B------:R-:W1:Y:S02]  /*2bb0*/  SYNCS.PHASECHK.TRANS64 P0, [UR4+0xc0], R0 ;  /* 0x0000c000ff0075a7 */ /* 0x000e640008001004 */
[----:B-1----:R-:W-:Y:S05]  /*2bc0*/  @P0 EXIT ;  /* 0x000000000000094d */ /* 0x002fea0003800000 */
[----:B------:R-:W-:Y:S02]  /*2bd0*/  SHF.L.U32 R2, R2, 0x1f, RZ ;  /* 0x0000001f02027819 */ /* 0x000fe400000006ff */
[----:B------:R-:W-:-:S07]  /*2be0*/  MOV R0, UR4 ;  /* 0x0000000400007c02 */ /* 0x000fce0008000f00 */
.L_x_50:
[----:B-1----:R1:W2:Y:S02]  /*2bf0*/  SYNCS.PHASECHK.TRANS64.TRYWAIT P0, [R0+URZ+0xc0], R2 ;  /* 0x0000c002000075a7 */ /* 0x0022a400080011ff */
[----:B--2---:R-:W-:Y:S05]  /*2c00*/  @!P0 NANOSLEEP.SYNCS 0x989680 ;  /* 0x009896800000895d */ /* 0x004fea0003900000 */
[----:B------:R-:W2:Y:S02]  /*2c10*/  @!P0 SYNCS.PHASECHK.TRANS64 P0, [R0+URZ+0xc0], R2 ;  /* 0x0000c002000085a7 */ /* 0x000ea400080010ff */
[----:B--2---:R-:W-:Y:S05]  /*2c20*/  @P0 EXIT ;  /* 0x000000000000094d */ /* 0x004fea0003800000 */
[----:B------:R-:W-:Y:S05]  /*2c30*/  BRA `(.L_x_50) ;  /* 0xfffffffc00ec7947 */ /* 0x000fea000383ffff */
.L_x_43:
[----:B------:R-:W-:-:S09]  /*2c40*/  UISETP.NE.AND UP1, UPT, UR8, URZ, UPT ;  /* 0x000000ff0800728c */ /* 0x000fd2000bf25270 */
[----:B------:R-:W-:Y:S05]  /*2c50*/  BRA.U UP1, `(.L_x_51) ;  /* 0x0000000d01cc7547 */ /* 0x000fea000b800000 */
[----:B------:R-:W-:Y:S01]  /*2c60*/  UMOV UR4, 0x40 ;  /* 0x0000004000047882 */ /* 0x000fe20000000000 */
[----:B------:R-:W-:Y:S01]  /*2c70*/  NOP ;  /* 0x0000000000007918 */ /* 0x000fe20000000000 */
[----:B------:R-:W-:Y:S01]  /*2c80*/  ULEA UR4, UR37, UR4, 0x18 ;  /* 0x0000000425047291 */ /* 0x000fe2000f8ec0ff */
[----:B------:R-:W-:Y:S02]  /*2c90*/  UMOV UR5, 0x400 ;  /* 0x0000040000057882 */ /* 0x000fe40000000000 */
[----:B------:R-:W-:-:S06]  /*2ca0*/  ULEA UR37, UR37, UR5, 0x18 ;  /* 0x0000000525257291 */ /* 0x000fcc000f8ec0ff */
[----:B------:R-:W1:Y:S02]  /*2cb0*/  LDS.U8 R0, [UR4+0x1c] ;  /* 0x00001c04ff007984 */ /* 0x000e640008000000 */
[----:B-1----:R-:W-:-:S13]  /*2cc0*/  ISETP.NE.AND P0, PT, R0, RZ, PT ;  /* 0x000000ff0000720c */ /* 0x002fda0003f05270 */
[----:B------:R-:W-:Y:S05]  /*2cd0*/  @P0 BRA `(.L_x_52) ;  /* 0x0000000000580947 */ /* 0x000fea0003800000 */
[----:B------:R-:W-:-:S13]  /*2ce0*/  ELECT P0, URZ, PT ;  /* 0x0000000000ff782f */ /* 0x000fda0003800000 */
[----:B------:R-:W-:Y:S05]  /*2cf0*/  @!P0 BRA `(.L_x_53) ;  /* 0x0000000000608947 */ /* 0x000fea0003800000 */
[----:B------:R-:W-:Y:S01]  /*2d00*/  UMOV UR5, 0x10 ;  /* 0x0000001000057882 */ /* 0x000fe20000000000 */
[----:B------:R-:W-:Y:S01]  /*2d10*/  HFMA2 R0, -RZ, RZ, 0, 5.9604644775390625e-08 ;  /* 0x00000001ff007431 */ /* 0x000fe200000001ff */
[----:B------:R-:W-:-:S03]  /*2d20*/  MOV R2, 0xffff ;  /* 0x0000ffff00027802 */ /* 0x000fc60000000f00 */
[----:B------:R-:W-:Y:S04]  /*2d30*/  DEPBAR.LE SB1, 0x36 ;  /* 0x00009d800000791a */ /* 0x000fe80000000000 */
[----:B------:R-:W1:Y:S02]  /*2d40*/  UTCATOMSWS.FIND_AND_SET.ALIGN UP0, UR5, UR5 ;  /* 0x00000005000575e3 */ /* 0x000e640008000800 */
[----:B-1----:R-:W-:Y:S01]  /*2d50*/  MOV R3, UR5 ;  /* 0x0000000500037c02 */ /* 0x002fe20008000f00 */
[----:B------:R-:W-:Y:S06]  /*2d60*/  BRA.U UP0, `(.L_x_54) ;  /* 0x0000000100187547 */ /* 0x000fec000b800000 */
.L_x_55:
[----:B------:R-:W-:Y:S05]  /*2d70*/  NANOSLEEP 0x64 ;  /* 0x000000640000795d */ /* 0x000fea0003800000 */
[----:B------:R-:W-:-:S05]  /*2d80*/  UMOV UR5, 0x10 ;  /* 0x0000001000057882 */ /* 0x000fca0000000000 */
[----:B------:R-:W-:Y:S04]  /*2d90*/  DEPBAR.LE SB1, 0x36 ;  /* 0x00009d800000791a */ /* 0x000fe80000000000 */
[----:B------:R-:W1:Y:S02]  /*2da0*/  UTCATOMSWS.FIND_AND_SET.ALIGN UP0, UR5, UR5 ;  /* 0x00000005000575e3 */ /* 0x000e640008000800 */
[----:B-1----:R-:W-:Y:S01]  /*2db0*/  MOV R3, UR5 ;  /* 0x0000000500037c02 */ /* 0x002fe20008000f00 */
[----:B------:R-:W-:Y:S05]  /*2dc0*/  BRA.U !UP0, `(.L_x_55) ;  /* 0xfffffffd08e87547 */ /* 0x000fea000b83ffff */
.L_x_54:
[-C--:B------:R-:W-:Y:S02]  /*2dd0*/  SHF.L.U32 R2, R2, R3.reuse, RZ ;  /* 0x0000000302027219 */ /* 0x080fe400000006ff */
[----:B------:R-:W-:Y:S01]  /*2de0*/  SHF.L.U32 R0, R0, R3, RZ ;  /* 0x0000000300007219 */ /* 0x000fe200000006ff */
[----:B------:R-:W-:Y:S02]  /*2df0*/  IMAD.SHL.U32 R3, R3, 0x20, RZ ;  /* 0x0000002003037824 */ /* 0x000fe400078e00ff */
[----:B------:R1:W-:Y:S04]  /*2e00*/  ATOMS.OR RZ, [UR4+0x14], R2 ;  /* 0x00001402ffff798c */ /* 0x0003e8000b000004 */
[----:B------:R1:W-:Y:S04]  /*2e10*/  ATOMS.OR RZ, [UR4+0x18], R0 ;  /* 0x00001800ffff798c */ /* 0x0003e8000b000004 */
[----:B------:R1:W-:Y:S01]  /*2e20*/  STS [UR37+0x160], R3 ;  /* 0x00016003ff007988 */ /* 0x0003e20008000825 */
[----:B------:R-:W-:Y:S05]  /*2e30*/  BRA `(.L_x_53) ;  /* 0x0000000000107947 */ /* 0x000fea0003800000 */
.L_x_52:
[----:B------:R-:W-:Y:S02]  /*2e40*/  MOV R0, 0xffffffff ;  /* 0xffffffff00007802 */ /* 0x000fe40000000f00 */
[----:B------:R-:W-:-:S03]  /*2e50*/  MOV R2, 0x2e80 ;  /* 0x00002e8000027802 */ /* 0x000fc60000000f00 */
[----:B------:R1:W-:Y:S04]  /*2e60*/  STS [UR37+0x160], R0 ;  /* 0x00016000ff007988 */ /* 0x0003e80008000825 */
[----:B-1-3-5:R-:W-:Y:S05]  /*2e70*/  CALL.REL.NOINC `($__internal_1_$__cuda_sm10x_tcgen05_guardrail_trap_phase_invalid_during_alloc) ;  /* 0x0000004c00087944 */ /* 0x02afea0003c00000 */
.L_x_53:
[----:B------:R-:W-:Y:S05]  /*2e80*/  WARPSYNC.ALL ;  /* 0x0000000000007948 */ /* 0x000fea0003800000 */
[----:B------:R-:W2:Y:S01]  /*2e90*/  S2UR UR5, SR_CgaCtaId ;  /* 0x00000000000579c3 */ /* 0x000ea20000008800 */
[----:B------:R-:W-:Y:S01]  /*2ea0*/  UMOV UR4, 0x400 ;  /* 0x0000040000047882 */ /* 0x000fe20000000000 */
[----:B------:R-:W-:-:S06]  /*2eb0*/  NOP ;  /* 0x0000000000007918 */ /* 0x000fcc0000000000 */
[----:B------:R-:W-:Y:S06]  /*2ec0*/  BAR.ARV 0x6, 0xa0 ;  /* 0x0182800000007b1d */ /* 0x000fec0000002000 */
[----:B------:R-:W4:Y:S01]  /*2ed0*/  LDCU UR7, c[0x0][0x38c] ;  /* 0x00007180ff0777ac */ /* 0x000f220008000800 */
[----:B------:R-:W-:Y:S01]  /*2ee0*/  IMAD.MOV.U32 R11, RZ, RZ, 0x1 ;  /* 0x00000001ff0b7424 */ /* 0x000fe200078e00ff */
[----:B------:R-:W-:Y:S01]  /*2ef0*/  CS2R R8, SRZ ;  /* 0x0000000000087805 */ /* 0x000fe2000001ff00 */
[----:B------:R-:W-:Y:S01]  /*2f00*/  IMAD.MOV.U32 R10, RZ, RZ, RZ ;  /* 0x000000ffff0a7224 */ /* 0x000fe200078e00ff */
[----:B------:R-:W3:Y:S01]  /*2f10*/  LDCU UR6, c[0x0][0x38c] ;  /* 0x00007180ff0677ac */ /* 0x000ee20008000800 */
[----:B------:R-:W-:Y:S01]  /*2f20*/  UMOV UR15, URZ ;  /* 0x000000ff000f7c82 */ /* 0x000fe20008000000 */
[----:B------:R-:W-:Y:S01]  /*2f30*/  UMOV UR14, URZ ;  /* 0x000000ff000e7c82 */ /* 0x000fe20008000000 */
[----:B--2---:R-:W-:Y:S01]  /*2f40*/  ULEA UR5, UR5, UR4, 0x18 ;  /* 0x0000000405057291 */ /* 0x004fe2000f8ec0ff */
[----:B------:R-:W-:Y:S01]  /*2f50*/  UMOV UR24, 0x0 ;  /* 0x0000000000187882 */ /* 0x000fe20000000000 */
[----:B------:R-:W-:-:S02]  /*2f60*/  UMOV UR25, 0x4100490 ;  /* 0x0410049000197882 */ /* 0x000fc40000000000 */
[----:B------:R-:W-:Y:S02]  /*2f70*/  UIADD3 UR10, UPT, UPT, UR5, 0x3400, URZ ;  /* 0x00003400050a7890 */ /* 0x000fe4000fffe0ff */
[----:B------:R-:W-:Y:S02]  /*2f80*/  UIADD3 UR11, UPT, UPT, UR5, 0x11400, URZ ;  /* 0x00011400050b7890 */ /* 0x000fe4000fffe0ff */
[----:B----4-:R-:W-:Y:S01]  /*2f90*/  UIADD3 UR7, UPT, UPT, UR7, 0x3f, URZ ;  /* 0x0000003f07077890 */ /* 0x010fe2000fffe0ff */
[----:B-1----:R-:W1:Y:S01]  /*2fa0*/  LDS R0, [UR5+0x160] ;  /* 0x00016005ff007984 */ /* 0x002e620008000800 */
[----:B------:R-:W-:Y:S02]  /*2fb0*/  USHF.R.U32.HI UR10, URZ, 0x4, UR10 ;  /* 0x00000004ff0a7899 */ /* 0x000fe4000801160a */
[----:B------:R-:W-:Y:S02]  /*2fc0*/  USHF.R.S32.HI UR4, URZ, 0x1f, UR7 ;  /* 0x0000001fff047899 */ /* 0x000fe40008011407 */
[----:B------:R-:W-:-:S02]  /*2fd0*/  USHF.R.U32.HI UR11, URZ, 0x4, UR11 ;  /* 0x00000004ff0b7899 */ /* 0x000fc4000801160b */
[----:B------:R-:W-:Y:S02]  /*2fe0*/  ULEA.HI UR4, UR4, UR7, URZ, 0x6 ;  /* 0x0000000704047291 */ /* 0x000fe4000f8f30ff */
[----:B------:R-:W-:Y:S02]  /*2ff0*/  ULOP3.LUT UR10, UR10, 0x3fff, URZ, 0xc0, !UPT ;  /* 0x00003fff0a0a7892 */ /* 0x000fe4000f8ec0ff */
[----:B------:R-:W-:Y:S02]  /*3000*/  USHF.R.S32.HI UR4, URZ, 0x6, UR4 ;  /* 0x00000006ff047899 */ /* 0x000fe40008011404 */
[----:B------:R-:W-:Y:S02]  /*3010*/  ULOP3.LUT UR11, UR11, 0x3fff, URZ, 0xc0, !UPT ;  /* 0x00003fff0b0b7892 */ /* 0x000fe4000f8ec0ff */
[----:B------:R-:W-:Y:S01]  /*3020*/  UISETP.LT.AND UP0, UPT, UR4, 0x1, UPT ;  /* 0x000000010400788c */ /* 0x000fe2000bf01270 */
[----:B------:R-:W-:Y:S01]  /*3030*/  UMOV UR22, 0x0 ;  /* 0x0000000000167882 */ /* 0x000fe20000000000 */
[----:B------:R-:W-:-:S02]  /*3040*/  UMOV UR23, 0x4100490 ;  /* 0x0410049000177882 */ /* 0x000fc40000000000 */
[----:B------:R-:W-:Y:S02]  /*3050*/  USEL UR9, UR4, 0x1, !UP0 ;  /* 0x0000000104097887 */ /* 0x000fe4000c000000 */
[----:B------:R-:W-:Y:S02]  /*3060*/  ULOP3.LUT UR10, UR10, 0x10000, URZ, 0xfc, !UPT ;  /* 0x000100000a0a7892 */ /* 0x000fe4000f8efcff */
[----:B------:R-:W-:Y:S02]  /*3070*/  ULOP3.LUT UR11, UR11, 0x10000, URZ, 0xfc, !UPT ;  /* 0x000100000b0b7892 */ /* 0x000fe4000f8efcff */
[----:B------:R-:W-:Y:S02]  /*3080*/  UIADD3 UR9, UPT, UPT, -UR9, URZ, URZ ;  /* 0x000000ff09097290 */ /* 0x000fe4000fffe1ff */
[----:B---3--:R-:W-:Y:S01]  /*3090*/  UISETP.GE.AND UP3, UPT, UR6, 0x1, UPT ;  /* 0x000000010600788c */ /* 0x008fe2000bf66270 */
[----:B------:R-:W-:Y:S01]  /*30a0*/  UMOV UR20, 0x0 ;  /* 0x0000000000147882 */ /* 0x000fe20000000000 */
[----:B------:R-:W-:Y:S01]  /*30b0*/  UMOV UR21, 0x4100490 ;  /* 0x0410049000157882 */ /* 0x000fe20000000000 */
[----:B------:R-:W-:Y:S01]  /*30c0*/  UMOV UR18, 0x0 ;  /* 0x0000000000127882 */ /* 0x000fe20000000000 */
[----:B------:R-:W-:Y:S01]  /*30d0*/  UMOV UR19, 0x4100490 ;  /* 0x0410049000137882 */ /* 0x000fe20000000000 */
[----:B-1----:R-:W-:-:S15]  /*30e0*/  R2UR UR16, R0 ;  /* 0x00000000001072ca */ /* 0x002fde00000e0000 */
.L_x_62:
[----:B------:R-:W-:Y:S02]  /*30f0*/  LEA R0, R10, UR5, 0x3 ;  /* 0x000000050a007c11 */ /* 0x000fe4000f8e18ff */
[----:B------:R-:W-:Y:S02]  /*3100*/  SHF.L.U32 R2, R9, 0x1f, RZ ;  /* 0x0000001f09027819 */ /* 0x000fe400000006ff */
[----:B------:R-:W-:Y:S01]  /*3110*/  PLOP3.LUT P0, PT, PT, PT, UP3, 0x80, 0x8 ;  /* 0x000000000008781c */ /* 0x000fe20003f0f038 */
[----:B------:R-:W-:Y:S01]  /*3120*/  VIADD R3, R0, 0xc0 ;  /* 0x000000c000037836 */ /* 0x000fe20000000000 */
[----:B-1----:R-:W1:Y:S02]  /*3130*/  SYNCS.PHASECHK.TRANS64.TRYWAIT P1, [R0+URZ+0xb0], R2 ;  /* 0x0000b002000075a7 */ /* 0x002e6400080211ff */
[----:B-1-3--:R-:W-:Y:S09]  /*3140*/  @!P1 BRA `(.L_x_56) ;  /* 0x0000004000c89947 */ /* 0x00aff20003800000 */
.L_x_139:
[----:B------:R-:W-:Y:S01]  /*3150*/  LEA R4, R10, UR5, 0x4 ;  /* 0x000000050a047c11 */ /* 0x000fe2000f8e20ff */
[----:B------:R-:W-:Y:S01]  /*3160*/  @UP3 ULEA UR6, UR14, UR5, 0x3 ;  /* 0x000000050e063291 */ /* 0x000fe2000f8e18ff */
[----:B------:R-:W-:Y:S01]  /*3170*/  PLOP3.LUT P2, PT, PT, PT, PT, 0x80, 0x8 ;  /* 0x000000000008781c */ /* 0x000fe20003f4f070 */
[----:B------:R-:W-:Y:S01]  /*3180*/  ULEA UR7, UR15, UR5, 0x3 ;  /* 0x000000050f077291 */ /* 0x000fe2000f8e18ff */
[----:B------:R-:W-:Y:S02]  /*3190*/  PRMT R3, RZ, 0x654, R3 ;  /* 0x00000654ff037816 */ /* 0x000fe40000000003 */
[----:B------:R-:W2:Y:S01]  /*31a0*/  LDS.128 R4, [R4+0x140] ;  /* 0x0001400004047984 */ /* 0x000ea20000000c00 */
[----:B-1----:R-:W-:Y:S02]  /*31b0*/  @P0 SHF.L.U32 R2, R8, 0x1f, RZ ;  /* 0x0000001f08020819 */ /* 0x002fe400000006ff */
[----:B------:R-:W-:Y:S01]  /*31c0*/  SHF.L.U32 R0, R11, 0x1f, RZ ;  /* 0x0000001f0b007819 */ /* 0x000fe200000006ff */
[----:B------:R-:W-:Y:S01]  /*31d0*/  @!PT LDS RZ, [RZ] ;  /* 0x00000000fffff984 */ /* 0x000fe20000000800 */
[----:B------:R-:W-:Y:S01]  /*31e0*/  @!PT LDS RZ, [RZ] ;  /* 0x00000000fffff984 */ /* 0x000fe20000000800 */
[----:B------:R-:W-:Y:S01]  /*31f0*/  @!PT LDS RZ, [RZ] ;  /* 0x00000000fffff984 */ /* 0x000fe20000000800 */
[----:B------:R-:W-:Y:S01]  /*3200*/  @!PT LDS RZ, [RZ] ;  /* 0x00000000fffff984 */ /* 0x000fe20000000800 */
[----:B------:R1:W-:Y:S06]  /*3210*/  MEMBAR.ALL.CTA ;  /* 0x0000000000007992 */ /* 0x0003ec0000008000 */
[----:B-1----:R-:W1:Y:S02]  /*3220*/  FENCE.VIEW.ASYNC.S ;  /* 0x00000000000073c6 */ /* 0x002e640000000000 */
[----:B-1----:R1:W-:Y:S01]  /*3230*/  SYNCS.ARRIVE.TRANS64.RED.A1T0 RZ, [R3+URZ], RZ ;  /* 0x000000ff03ff79a7 */ /* 0x0023e200081004ff */
[----:B------:R1:W3:Y:S01]  /*3240*/  @P0 SYNCS.PHASECHK.TRANS64.TRYWAIT P2, [UR6], R2 ;  /* 0x00000002ff0005a7 */ /* 0x0002e20008041106 */
[----:B------:R-:W-:Y:S01]  /*3250*/  ULEA.HI UR6, UR15, UR15, URZ, 0x1 ;  /* 0x0000000f0f067291 */ /* 0x000fe2000f8f08ff */
[----:B--2---:R-:W-:-:S03]  /*3260*/  LOP3.LUT P1, RZ, R6, 0x1, RZ, 0xc0, !PT ;  /* 0x0000000106ff7812 */ /* 0x004fc6000782c0ff */
[----:B------:R-:W-:Y:S02]  /*3270*/  USHF.L.U32 UR8, UR6, 0x5, URZ ;  /* 0x0000000506087899 */ /* 0x000fe400080006ff */
[----:B------:R-:W-:Y:S02]  /*3280*/  ULOP3.LUT UR6, UR6, 0xffe, URZ, 0xc0, !UPT ;  /* 0x00000ffe06067892 */ /* 0x000fe4000f8ec0ff */
[----:B------:R-:W-:Y:S02]  /*3290*/  ULOP3.LUT UR8, UR8, 0xffffffc0, URZ, 0xc0, !UPT ;  /* 0xffffffc008087892 */ /* 0x000fe4000f8ec0ff */
[----:B------:R-:W-:Y:S02]  /*32a0*/  UIADD3 UR6, UPT, UPT, -UR6, UR15, URZ ;  /* 0x0000000f06067290 */ /* 0x000fe4000fffe1ff */
[----:B------:R-:W-:Y:S01]  /*32b0*/  UIADD3 UR8, UPT, UPT, UR16, UR8, URZ ;  /* 0x0000000810087290 */ /* 0x000fe2000fffe0ff */
[----:B------:R-:W2:Y:S03]  /*32c0*/  SYNCS.PHASECHK.TRANS64.TRYWAIT P0, [UR7+0xf0], R0 ;  /* 0x0000f000ff0075a7 */ /* 0x000ea60008001107 */
[----:B------:R-:W-:Y:S01]  /*32d0*/  ULEA UR8, UR6, UR8, 0x14 ;  /* 0x0000000806087291 */ /* 0x000fe2000f8ea0ff */
[----:B-123--:R-:W-:Y:S11]  /*32e0*/  @!P0 BRA `(.L_x_57) ;  /* 0x0000004000748947 */ /* 0x00eff60003800000 */
.L_x_141:
[----:B------:R-:W-:Y:S01]  /*32f0*/  IADD3 R10, PT, PT, R10, 0x1, RZ ;  /* 0x000000010a0a7810 */ /* 0x000fe20007ffe0ff */
[----:B------:R-:W-:Y:S06]  /*3300*/  BRA.U !UP3, `(.L_x_58) ;  /* 0x000000010bc07547 */ /* 0x000fec000b800000 */
[----:B------:R-:W-:Y:S01]  /*3310*/  UPLOP3.LUT UP4, UPT, UPT, UPT, UPT, 0x40, 0x4 ;  /* 0x000000000004789c */ /* 0x000fe20003f8e870 */
[----:B------:R-:W-:Y:S01]  /*3320*/  UMOV UR13, UR9 ;  /* 0x00000009000d7c82 */ /* 0x000fe20008000000 */
[----:B------:R-:W-:Y:S01]  /*3330*/  UMOV UR12, UR4 ;  /* 0x00000004000c7c82 */ /* 0x000fe20008000000 */
[----:B------:R-:W-:-:S08]  /*3340*/  UMOV UR17, UR14 ;  /* 0x0000000e00117c82 */ /* 0x000fd00008000000 */
.L_x_61:
[----:B------:R-:W-:Y:S02]  /*3350*/  UIADD3 UR13, UPT, UPT, UR13, 0x1, URZ ;  /* 0x000000010d0d7890 */ /* 0x000fe4000fffe0ff */
[----:B--2---:R-:W-:Y:S02]  /*3360*/  ULEA UR6, UR17, UR5, 0x3 ;  /* 0x0000000511067291 */ /* 0x004fe4000f8e18ff */
[----:B------:R-:W-:Y:S01]  /*3370*/  UISETP.NE.AND UP0, UPT, UR13, URZ, UPT ;  /* 0x000000ff0d00728c */ /* 0x000fe2000bf05270 */
[----:B---3--:R-:W-:Y:S10]  /*3380*/  @P2 BRA `(.L_x_59) ;  /* 0x00000000000c2947 */ /* 0x008ff40003800000 */
[----:B-1----:R-:W-:Y:S04]  /*3390*/  SHF.L.U32 R2, R8, 0x1f, RZ ;  /* 0x0000001f08027819 */ /* 0x002fe800000006ff */
[----:B------:R-:W1:Y:S02]  /*33a0*/  SYNCS.PHASECHK.TRANS64.TRYWAIT P0, [UR6], R2 ;  /* 0x00000002ff0075a7 */ /* 0x000e640008001106 */
[----:B-1----:R-:W-:Y:S05]  /*33b0*/  @!P0 BRA `(.L_x_60) ;  /* 0x0000004000588947 */ /* 0x002fea0003800000 */
.L_x_59:
[----:B------:R-:W-:Y:S01]  /*33c0*/  UISETP.NE.AND UP1, UPT, UR12, 0x1, UPT ;  /* 0x000000010c00788c */ /* 0x000fe2000bf25270 */
[----:B------:R-:W-:Y:S01]  /*33d0*/  PLOP3.LUT P2, PT, PT, PT, PT, 0x80, 0x8 ;  /* 0x000000000008781c */ /* 0x000fe20003f4f070 */
[----:B------:R-:W-:Y:S02]  /*33e0*/  UIADD3 UR14, UPT, UPT, UR17, 0x1, URZ ;  /* 0x00000001110e7890 */ /* 0x000fe4000fffe0ff */
[----:B------:R-:W-:Y:S02]  /*33f0*/  ULEA UR28, UR17, UR11, 0x9 ;  /* 0x0000000b111c7291 */ /* 0x000fe4000f8e48ff */
[----:B------:R-:W-:Y:S01]  /*3400*/  UISETP.NE.AND UP2, UPT, UR14, 0x7, UPT ;  /* 0x000000070e00788c */ /* 0x000fe2000bf45270 */
[----:B------:R-:W-:Y:S01]  /*3410*/  PLOP3.LUT P0, PT, PT, PT, UP1, 0x80, 0x8 ;  /* 0x000000000008781c */ /* 0x000fe20003f0f018 */
[----:B------:R-:W-:Y:S02]  /*3420*/  UIADD3 UR40, UPT, UPT, UR28, 0x2, URZ ;  /* 0x000000021c287890 */ /* 0x000fe4000fffe0ff */
[----:B------:R-:W-:Y:S02]  /*3430*/  USEL UR27, URZ, 0x1, UP2 ;  /* 0x00000001ff1b7887 */ /* 0x000fe40009000000 */
[----:B------:R-:W-:Y:S02]  /*3440*/  USEL UR14, UR14, URZ, UP2 ;  /* 0x000000ff0e0e7287 */ /* 0x000fe40009000000 */
[----:B------:R-:W-:Y:S02]  /*3450*/  UIADD3 UR36, UPT, UPT, UR28, 0x4, URZ ;  /* 0x000000041c247890 */ /* 0x000fe4000fffe0ff */
[----:B------:R-:W-:Y:S01]  /*3460*/  @UP1 ULEA UR26, UR14, UR5, 0x3 ;  /* 0x000000050e1a1291 */ /* 0x000fe2000f8e18ff */
[----:B------:R-:W-:Y:S01]  /*3470*/  LOP3.LUT R8, R8, UR27, RZ, 0x3c, !PT ;  /* 0x0000001b08087c12 */ /* 0x000fe2000f8e3cff */
[----:B------:R-:W-:Y:S02]  /*3480*/  UIADD3 UR32, UPT, UPT, UR28, 0x6, URZ ;  /* 0x000000061c207890 */ /* 0x000fe4000fffe0ff */
[----:B------:R-:W-:Y:S01]  /*3490*/  UIADD3 UR6, UPT, UPT, UR6, 0x38, URZ ;  /* 0x0000003806067890 */ /* 0x000fe2000fffe0ff */
[----:B-1----:R-:W-:Y:S01]  /*34a0*/  @P0 SHF.L.U32 R0, R8, 0x1f, RZ ;  /* 0x0000001f08000819 */ /* 0x002fe200000006ff */
[----:B------:R-:W-:Y:S01]  /*34b0*/  UIADD3 UR12, UPT, UPT, UR12, -0x1, URZ ;  /* 0xffffffff0c0c7890 */ /* 0x000fe2000fffe0ff */
[----:B------:R-:W-:Y:S02]  /*34c0*/  UMOV UR29, 0x40004040 ;  /* 0x40004040001d7882 */ /* 0x000fe40000000000 */
[----:B------:R2:W3:Y:S01]  /*34d0*/  @P0 SYNCS.PHASECHK.TRANS64.TRYWAIT P2, [UR26], R0 ;  /* 0x00000000ff0005a7 */ /* 0x0004e2000804111a */
[----:B------:R-:W-:Y:S01]  /*34e0*/  ULEA UR26, UR17, UR10, 0x9 ;  /* 0x0000000a111a7291 */ /* 0x000fe2000f8e48ff */
[----:B------:R-:W-:Y:S01]  /*34f0*/  UMOV UR27, 0x40004040 ;  /* 0x40004040001b7882 */ /* 0x000fe20000000000 */
[----:B------:R-:W-:Y:S02]  /*3500*/  UMOV UR41, 0x40004040 ;  /* 0x4000404000297882 */ /* 0x000fe40000000000 */
[----:B------:R-:W-:Y:S02]  /*3510*/  UIADD3 UR38, UPT, UPT, UR26, 0x2, URZ ;  /* 0x000000021a267890 */ /* 0x000fe4000fffe0ff */
[----:B------:R-:W-:Y:S02]  /*3520*/  UIADD3 UR34, UPT, UPT, UR26, 0x4, URZ ;  /* 0x000000041a227890 */ /* 0x000fe4000fffe0ff */
[----:B------:R-:W-:Y:S01]  /*3530*/  UIADD3 UR30, UPT, UPT, UR26, 0x6, URZ ;  /* 0x000000061a1e7890 */ /* 0x000fe2000fffe0ff */
[----:B------:R2:W-:Y:S01]  /*3540*/  UTCHMMA gdesc[UR26], gdesc[UR28], tmem[UR8], tmem[UR24], idesc[UR25], UP4 ;  /* 0x00ff181c1a0075ea */ /* 0x0005e2000a000008 */
[----:B------:R-:W-:Y:S01]  /*3550*/  UPLOP3.LUT UP4, UPT, UPT, UPT, UPT, 0x80, 0x8 ;  /* 0x000000000008789c */ /* 0x000fe20003f8f070 */
[----:B------:R-:W-:Y:S01]  /*3560*/  UMOV UR39, 0x40004040 ;  /* 0x4000404000277882 */ /* 0x000fe20000000000 */
[----:B------:R-:W-:Y:S01]  /*3570*/  UMOV UR37, 0x40004040 ;  /* 0x4000404000257882 */ /* 0x000fe20000000000 */
[----:B------:R2:W-:Y:S01]  /*3580*/  UTCHMMA gdesc[UR38], gdesc[UR40], tmem[UR8], tmem[UR22], idesc[UR23], UPT ;  /* 0x00ff1628260075ea */ /* 0x0005e2000b800008 */
[----:B------:R-:W-:Y:S01]  /*3590*/  UMOV UR35, 0x40004040 ;  /* 0x4000404000237882 */ /* 0x000fe20000000000 */
[----:B------:R-:W-:Y:S01]  /*35a0*/  UMOV UR33, 0x40004040 ;  /* 0x4000404000217882 */ /* 0x000fe20000000000 */
[----:B------:R-:W-:Y:S01]  /*35b0*/  UMOV UR31, 0x40004040 ;  /* 0x40004040001f7882 */ /* 0x000fe20000000000 */
[----:B------:R2:W-:Y:S01]  /*35c0*/  UTCHMMA gdesc[UR34], gdesc[UR36], tmem[UR8], tmem[UR20], idesc[UR21], UPT ;  /* 0x00ff1424220075ea */ /* 0x0005e2000b800008 */
[----:B------:R2:W-:Y:S01]  /*35d0*/  UTCHMMA gdesc[UR30], gdesc[UR32], tmem[UR8], tmem[UR18], idesc[UR19], UPT ;  /* 0x00ff12201e0075ea */ /* 0x0005e2000b800008 */
[----:B------:R2:W-:Y:S01]  /*35e0*/  UTCBAR [UR6], URZ ;  /* 0x000000ff060073e9 */ /* 0x0005e200080000ff */
[----:B------:R-:W-:Y:S01]  /*35f0*/  UMOV UR17, UR14 ;  /* 0x0000000e00117c82 */ /* 0x000fe20008000000 */
[----:B------:R-:W-:Y:S05]  /*3600*/  BRA.U UP0, `(.L_x_61) ;  /* 0xfffffffd00507547 */ /* 0x000fea000b83ffff */
.L_x_58:
[----:B------:R-:W-:Y:S01]  /*3610*/  UIADD3 UR15, UPT, UPT, UR15, 0x1, URZ ;  /* 0x000000010f0f7890 */ /* 0x000fe2000fffe0ff */
[C---:B------:R-:W-:Y:S01]  /*3620*/  ISETP.NE.AND P0, PT, R10.reuse, 0x2, PT ;  /* 0x000000020a00780c */ /* 0x040fe20003f05270 */
[----:B------:R-:W-:Y:S02]  /*3630*/  UIADD3 UR7, UPT, UPT, UR7, 0xd0, URZ ;  /* 0x000000d007077890 */ /* 0x000fe4000fffe0ff */
[----:B------:R-:W-:Y:S01]  /*3640*/  UISETP.NE.AND UP0, UPT, UR15, 0x4, UPT ;  /* 0x000000040f00788c */ /* 0x000fe2000bf05270 */
[----:B-12---:R-:W-:Y:S02]  /*3650*/  SEL R0, RZ, 0x1, P0 ;  /* 0x00000001ff007807 */ /* 0x006fe40000000000 */
[----:B------:R-:W-:Y:S01]  /*3660*/  SEL R10, R10, RZ, P0 ;  /* 0x000000ff0a0a7207 */ /* 0x000fe20000000000 */
[----:B------:R-:W-:Y:S01]  /*3670*/  USEL UR6, URZ, 0x1, UP0 ;  /* 0x00000001ff067887 */ /* 0x000fe20008000000 */
[----:B------:R-:W-:Y:S01]  /*3680*/  LOP3.LUT R9, R9, R0, RZ, 0x3c, !PT ;  /* 0x0000000009097212 */ /* 0x000fe200078e3cff */
[----:B------:R-:W-:Y:S01]  /*3690*/  USEL UR15, UR15, URZ, UP0 ;  /* 0x000000ff0f0f7287 */ /* 0x000fe20008000000 */
[----:B------:R1:W-:Y:S03]  /*36a0*/  UTCBAR [UR7], URZ ;  /* 0x000000ff070073e9 */ /* 0x0003e600080000ff */
[----:B------:R-:W-:Y:S01]  /*36b0*/  LOP3.LUT R11, R11, UR6, RZ, 0x3c, !PT ;  /* 0x000000060b0b7c12 */ /* 0x000fe2000f8e3cff */
[----:B------:R-:W-:Y:S07]  /*36c0*/  @P1 BRA `(.L_x_62) ;  /* 0xfffffff800881947 */ /* 0x000fee000383ffff */
[----:B------:R-:W2:Y:S01]  /*36d0*/  S2UR UR4, SR_CgaCtaId ;  /* 0x00000000000479c3 */ /* 0x000ea20000008800 */
[----:B------:R-:W-:Y:S01]  /*36e0*/  ELECT P0, URZ, PT ;  /* 0x0000000000ff782f */ /* 0x000fe20003800000 */
[----:B------:R-:W-:Y:S01]  /*36f0*/  IMAD.MOV.U32 R0, RZ, RZ, 0x1 ;  /* 0x00000001ff007424 */ /* 0x000fe200078e00ff */
[----:B------:R-:W-:Y:S01]  /*3700*/  UIADD3 UR5, UPT, UPT, UR5, 0xf0, URZ ;  /* 0x000000f005057890 */ /* 0x000fe2000fffe0ff */
[----:B------:R-:W-:Y:S01]  /*3710*/  SHF.L.U32 R2, R11, 0x1f, RZ ;  /* 0x0000001f0b027819 */ /* 0x000fe200000006ff */
[----:B------:R-:W-:-:S03]  /*3720*/  UMOV UR6, 0x40 ;  /* 0x0000004000067882 */ /* 0x000fc60000000000 */
[----:B------:R-:W-:Y:S01]  /*3730*/  UVIRTCOUNT.DEALLOC.SMPOOL 0x80 ;  /* 0x000000800000784c */ /* 0x000fe20000000000 */
[----:B--2---:R-:W-:Y:S02]  /*3740*/  ULEA UR4, UR4, UR6, 0x18 ;  /* 0x0000000604047291 */ /* 0x004fe4000f8ec0ff */
[----:B------:R-:W-:-:S07]  /*3750*/  ULEA UR6, UR15, UR5, 0x3 ;  /* 0x000000050f067291 */ /* 0x000fce000f8e18ff */
[----:B------:R2:W-:Y:S02]  /*3760*/  @P0 STS.U8 [UR4+0x1c], R0 ;  /* 0x00001c00ff000988 */ /* 0x0005e40008000004 */
[----:B------:R-:W4:Y:S02]  /*3770*/  SYNCS.PHASECHK.TRANS64.TRYWAIT P0, [UR6], R2 ;  /* 0x00000002ff0075a7 */ /* 0x000f240008001106 */
[----:B--2-4-:R-:W-:Y:S05]  /*3780*/  @!P0 BRA `(.L_x_63) ;  /* 0x0000003c007c8947 */ /* 0x014fea0003800000 */
.L_x_144:
[----:B-1----:R-:W-:-:S04]  /*3790*/  UIADD3 UR7, UPT, UPT, UR15, 0x1, URZ ;  /* 0x000000010f077890 */ /* 0x002fc8000fffe0ff */
[----:B------:R-:W-:-:S04]  /*37a0*/  UISETP.NE.AND UP0, UPT, UR7, 0x4, UPT ;  /* 0x000000040700788c */ /* 0x000fc8000bf05270 */
[----:B------:R-:W-:Y:S02]  /*37b0*/  USEL UR8, URZ, 0x1, UP0 ;  /* 0x00000001ff087887 */ /* 0x000fe40008000000 */
[----:B------:R-:W-:-:S04]  /*37c0*/  USEL UR7, UR7, URZ, UP0 ;  /* 0x000000ff07077287 */ /* 0x000fc80008000000 */
[----:B------:R-:W-:Y:S01]  /*37d0*/  ULEA UR6, UR7, UR5, 0x3 ;  /* 0x0000000507067291 */ /* 0x000fe2000f8e18ff */
[----:B--2---:R-:W-:-:S04]  /*37e0*/  LOP3.LUT R2, R11, UR8, RZ, 0x3c, !PT ;  /* 0x000000080b027c12 */ /* 0x004fc8000f8e3cff */
[----:B------:R-:W-:-:S04]  /*37f0*/  SHF.L.U32 R3, R2, 0x1f, RZ ;  /* 0x0000001f02037819 */ /* 0x000fc800000006ff */
[----:B------:R-:W1:Y:S02]  /*3800*/  SYNCS.PHASECHK.TRANS64.TRYWAIT P0, [UR6], R3 ;  /* 0x00000003ff0075a7 */ /* 0x000e640008001106 */
[----:B-1----:R-:W-:Y:S05]  /*3810*/  @!P0 BRA `(.L_x_64) ;  /* 0x0000003c00708947 */ /* 0x002fea0003800000 */
.L_x_146:
        /* <DEDUP_REMOVED lines=9> */
.L_x_148:
[----:B------:R-:W-:-:S04]  /*38b0*/  UIADD3 UR7, UPT, UPT, UR7, 0x1, URZ ;  /* 0x0000000107077890 */ /* 0x000fc8000fffe0ff */
[----:B------:R-:W-:-:S04]  /*38c0*/  UISETP.NE.AND UP0, UPT, UR7, 0x4, UPT ;  /* 0x000000040700788c */ /* 0x000fc8000bf05270 */
[----:B------:R-:W-:Y:S02]  /*38d0*/  USEL UR6, URZ, 0x1, UP0 ;  /* 0x00000001ff067887 */ /* 0x000fe40008000000 */
[----:B------:R-:W-:-:S04]  /*38e0*/  USEL UR7, UR7, URZ, UP0 ;  /* 0x000000ff07077287 */ /* 0x000fc80008000000 */
[----:B------:R-:W-:Y:S01]  /*38f0*/  ULEA UR7, UR7, UR5, 0x3 ;  /* 0x0000000507077291 */ /* 0x000fe2000f8e18ff */
[----:B------:R-:W-:-:S04]  /*3900*/  LOP3.LUT R2, R2, UR6, RZ, 0x3c, !PT ;  /* 0x0000000602027c12 */ /* 0x000fc8000f8e3cff */
[----:B------:R-:W-:-:S04]  /*3910*/  SHF.L.U32 R2, R2, 0x1f, RZ ;  /* 0x0000001f02027819 */ /* 0x000fc800000006ff */
[----:B------:R-:W2:Y:S02]  /*3920*/  SYNCS.PHASECHK.TRANS64.TRYWAIT P0, [UR7], R2 ;  /* 0x00000002ff0075a7 */ /* 0x000ea40008001107 */
[----:B--2---:R-:W-:Y:S05]  /*3930*/  @!P0 BRA `(.L_x_66) ;  /* 0x0000003c00588947 */ /* 0x004fea0003800000 */
.L_x_150:
[----:B------:R-:W-:Y:S01]  /*3940*/  NOP ;  /* 0x0000000000007918 */ /* 0x000fe20000000000 */
[----:B-1----:R-:W1:Y:S01]  /*3950*/  LDS R0, [UR4+0x14] ;  /* 0x00001404ff007984 */ /* 0x002e620008000800 */
[----:B------:R-:W-:Y:S01]  /*3960*/  ULOP3.LUT UR6, UR16, 0xffff, URZ, 0xc0, !UPT ;  /* 0x0000ffff10067892 */ /* 0x000fe2000f8ec0ff */
[----:B------:R-:W-:Y:S01]  /*3970*/  UMOV UR8, 0xffff ;  /* 0x0000ffff00087882 */ /* 0x000fe20000000000 */
[----:B------:R-:W-:Y:S02]  /*3980*/  UMOV UR5, 0x1 ;  /* 0x0000000100057882 */ /* 0x000fe40000000000 */
[----:B------:R-:W-:-:S04]  /*3990*/  USHF.R.U32.HI UR6, URZ, 0x5, UR6 ;  /* 0x00000005ff067899 */ /* 0x000fc80008011606 */
[----:B------:R-:W-:Y:S02]  /*39a0*/  USHF.L.U32 UR8, UR8, UR6, URZ ;  /* 0x0000000608087299 */ /* 0x000fe400080006ff */
[----:B------:R-:W-:-:S04]  /*39b0*/  USHF.L.U32 UR5, UR5, UR6, URZ ;  /* 0x0000000605057299 */ /* 0x000fc800080006ff */
[----:B-1----:R-:W-:-:S04]  /*39c0*/  LOP3.LUT R0, R0, UR8, RZ, 0xc0, !PT ;  /* 0x0000000800007c12 */ /* 0x002fc8000f8ec0ff */
[----:B------:R-:W-:-:S13]  /*39d0*/  ISETP.NE.AND P0, PT, R0, UR8, PT ;  /* 0x0000000800007c0c */ /* 0x000fda000bf05270 */
[----:B------:R-:W-:Y:S05]  /*39e0*/  @P0 BRA `(.L_x_67) ;  /* 0x0000000000580947 */ /* 0x000fea0003800000 */
[----:B------:R-:W1:Y:S02]  /*39f0*/  LDS R0, [UR4+0x18] ;  /* 0x00001804ff007984 */ /* 0x000e640008000800 */
[----:B-1----:R-:W-:-:S04]  /*3a00*/  LOP3.LUT R0, R0, UR5, RZ, 0xc0, !PT ;  /* 0x0000000500007c12 */ /* 0x002fc8000f8ec0ff */
[----:B------:R-:W-:-:S13]  /*3a10*/  ISETP.NE.AND P0, PT, R0, UR5, PT ;  /* 0x0000000500007c0c */ /* 0x000fda000bf05270 */
[----:B------:R-:W-:Y:S05]  /*3a20*/  @P0 BRA `(.L_x_68) ;  /* 0x00000000003c0947 */ /* 0x000fea0003800000 */
[----:B------:R-:W1:Y:S01]  /*3a30*/  S2R R2, SR_LANEID ;  /* 0x0000000000027919 */ /* 0x000e620000000000 */
[----:B------:R-:W-:Y:S01]  /*3a40*/  ULOP3.LUT UR8, URZ, UR8, URZ, 0x33, !UPT ;  /* 0x00000008ff087292 */ /* 0x000fe2000f8e33ff */
[----:B------:R-:W-:Y:S02]  /*3a50*/  VOTEU.ANY UR7, UPT, PT ;  /* 0x0000000000077886 */ /* 0x000fe400038e0100 */
[----:B------:R-:W-:-:S03]  /*3a60*/  UFLO.U32 UR7, UR7 ;  /* 0x00000007000772bd */ /* 0x000fc600080e0000 */
[----:B------:R-:W-:-:S04]  /*3a70*/  IMAD.U32 R0, RZ, RZ, UR8 ;  /* 0x00000008ff007e24 */ /* 0x000fc8000f8e00ff */
[----:B------:R2:W4:Y:S02]  /*3a80*/  REDUX UR6, R0 ;  /* 0x00000000000673c4 */ /* 0x0005240000000000 */
[----:B------:R1:W-:Y:S02]  /*3a90*/  UTCATOMSWS.AND URZ, UR8 ;  /* 0x0000000800ff79e3 */ /* 0x0003e40008000000 */
[----:B-1----:R-:W-:Y:S02]  /*3aa0*/  ISETP.EQ.U32.AND P0, PT, R2, UR7, PT ;  /* 0x0000000702007c0c */ /* 0x002fe4000bf02070 */
[----:B--2---:R-:W-:Y:S02]  /*3ab0*/  LOP3.LUT R0, RZ, UR5, RZ, 0x33, !PT ;  /* 0x00000005ff007c12 */ /* 0x004fe4000f8e33ff */
[----:B----4-:R-:W-:Y:S02]  /*3ac0*/  MOV R2, UR6 ;  /* 0x0000000600027c02 */ /* 0x010fe40008000f00 */
[----:B------:R-:W1:Y:S07]  /*3ad0*/  REDUX UR5, R0 ;  /* 0x00000000000573c4 */ /* 0x000e6e0000000000 */
[----:B------:R2:W-:Y:S01]  /*3ae0*/  @P0 ATOMS.AND RZ, [UR4+0x14], R2 ;  /* 0x00001402ffff098c */ /* 0x0005e2000a800004 */
[----:B-1----:R-:W-:-:S05]  /*3af0*/  IMAD.U32 R0, RZ, RZ, UR5 ;  /* 0x00000005ff007e24 */ /* 0x002fca000f8e00ff */
[----:B------:R2:W-:Y:S01]  /*3b00*/  @P0 ATOMS.AND RZ, [UR4+0x18], R0 ;  /* 0x00001800ffff098c */ /* 0x0005e2000a800004 */
[----:B------:R-:W-:Y:S05]  /*3b10*/  BRA `(.L_x_69) ;  /* 0x0000000000147947 */ /* 0x000fea0003800000 */
.L_x_68:
[----:B------:R-:W-:Y:S02]  /*3b20*/  MOV R2, 0x3b40 ;  /* 0x00003b4000027802 */ /* 0x000fe40000000f00 */
[----:B---3-5:R-:W-:Y:S05]  /*3b30*/  CALL.REL.NOINC `($__internal_0_$__cuda_sm10x_tcgen05_guardrail_trap_col_being_dealloced_not_returned_by_alloc) ;  /* 0x0000003c00cc7944 */ /* 0x028fea0003c00000 */
[----:B------:R-:W-:Y:S05]  /*3b40*/  BRA `(.L_x_69) ;  /* 0x0000000000087947 */ /* 0x000fea0003800000 */
.L_x_67:
[----:B------:R-:W-:Y:S02]  /*3b50*/  MOV R2, 0x3b70 ;  /* 0x00003b7000027802 */ /* 0x000fe40000000f00 */
[----:B---3-5:R-:W-:Y:S05]  /*3b60*/  CALL.REL.NOINC `($__internal_2_$__cuda_sm10x_tcgen05_guardrail_trap_unallocated_columns_being_dealloced) ;  /* 0x0000003c00d87944 */ /* 0x028fea0003c00000 */
.L_x_69:
[----:B------:R-:W-:Y:S01]  /*3b70*/  NOP ;  /* 0x0000000000007918 */ /* 0x000fe20000000000 */
[----:B------:R-:W-:Y:S05]  /*3b80*/  EXIT ;  /* 0x000000000000794d */ /* 0x000fea0003800000 */
.L_x_51:
[----:B------:R-:W-:-:S09]  /*3b90*/  UISETP.NE.OR UP2, UPT, UR8, 0x3, !UP2 ;  /* 0x000000030800788c */ /* 0x000fd2000d745670 */
[----:B------:R-:W-:Y:S05]  /*3ba0*/  BRA.U UP2, `(.L_x_70) ;  /* 0x0000000d02ac7547 */ /* 0x000fea000b800000 */
[----:B------:R-:W1:Y:S01]  /*3bb0*/  LDC R0, c[0x0][0xb30] ;  /* 0x0002cc00ff007b82 */ /* 0x000e620000000800 */
[----:B------:R-:W2:Y:S01]  /*3bc0*/  LDCU.64 UR8, c[0x0][0x888] ;  /* 0x00011100ff0877ac */ /* 0x000ea20008000a00 */
[----:B------:R-:W-:Y:S01]  /*3bd0*/  IMAD.MOV.U32 R32, RZ, RZ, 0x1 ;  /* 0x00000001ff207424 */ /* 0x000fe200078e00ff */
[----:B------:R-:W-:Y:S01]  /*3be0*/  CS2R R28, SRZ ;  /* 0x00000000001c7805 */ /* 0x000fe2000001ff00 */
[----:B------:R-:W-:Y:S01]  /*3bf0*/  IMAD.MOV.U32 R25, RZ, RZ, 0x1000 ;  /* 0x00001000ff197424 */ /* 0x000fe200078e00ff */
[----:B------:R-:W4:Y:S03]  /*3c00*/  LDCU.64 UR4, c[0x0][0x890] ;  /* 0x00011200ff0477ac */ /* 0x000f260008000a00 */
[----:B------:R-:W3:Y:S01]  /*3c10*/  LDC R24, c[0x0][0x370] ;  /* 0x0000dc00ff187b82 */ /* 0x000ee20000000800 */
[----:B------:R-:W-:Y:S01]  /*3c20*/  UMOV UR7, 0x400 ;  /* 0x0000040000077882 */ /* 0x000fe20000000000 */
[----:B------:R-:W-:-:S02]  /*3c30*/  UPLOP3.LUT UP1, UPT, UPT, UPT, UPT, 0x40, 0x4 ;  /* 0x000000000004789c */ /* 0x000fc40003f2e870 */
[----:B------:R-:W-:Y:S01]  /*3c40*/  ULEA UR7, UR37, UR7, 0x18 ;  /* 0x0000000725077291 */ /* 0x000fe2000f8ec0ff */
[----:B------:R-:W-:-:S03]  /*3c50*/  UMOV UR13, URZ ;  /* 0x000000ff000d7c82 */ /* 0x000fc60008000000 */
[----:B------:R-:W3:Y:S01]  /*3c60*/  LDC R3, c[0x0][0xb0c] ;  /* 0x0002c300ff037b82 */ /* 0x000ee20000000800 */
[----:B--2---:R-:W-:Y:S02]  /*3c70*/  UISETP.NE.U32.AND UP3, UPT, UR8, URZ, UPT ;  /* 0x000000ff0800728c */ /* 0x004fe4000bf65070 */
[----:B----4-:R-:W-:-:S05]  /*3c80*/  UISETP.NE.U32.AND UP4, UPT, UR4, URZ, UPT ;  /* 0x000000ff0400728c */ /* 0x010fca000bf85070 */
[----:B------:R-:W2:Y:S01]  /*3c90*/  LDC R22, c[0x0][0xb20] ;  /* 0x0002c800ff167b82 */ /* 0x000ea20000000800 */
[----:B-1----:R-:W-:Y:S01]  /*3ca0*/  ISETP.NE.AND P1, PT, R0, 0x1, PT ;  /* 0x000000010000780c */ /* 0x002fe20003f25270 */
[----:B------:R-:W-:Y:S02]  /*3cb0*/  UISETP.NE.AND.EX UP3, UPT, UR9, URZ, UPT, UP3 ;  /* 0x000000ff0900728c */ /* 0x000fe4000bf65330 */
[----:B------:R-:W-:-:S04]  /*3cc0*/  UISETP.NE.AND.EX UP4, UPT, UR5, URZ, UPT, UP4 ;  /* 0x000000ff0500728c */ /* 0x000fc8000bf85340 */
[----:B------:R-:W1:Y:S08]  /*3cd0*/  LDC.64 R30, c[0x0][0x348] ;  /* 0x0000d200ff1e7b82 */ /* 0x000e700000000a00 */
[----:B------:R-:W4:Y:S08]  /*3ce0*/  LDC.64 R14, c[0x0][0xb10] ;  /* 0x0002c400ff0e7b82 */ /* 0x000f300000000a00 */
[----:B------:R-:W1:Y:S08]  /*3cf0*/  LDC.64 R6, c[0x0][0xb18] ;  /* 0x0002c600ff067b82 */ /* 0x000e700000000a00 */
[----:B------:R-:W1:Y:S08]  /*3d00*/  LDC.64 R4, c[0x0][0xb28] ;  /* 0x0002ca00ff047b82 */ /* 0x000e700000000a00 */
[----:B--23--:R-:W1:Y:S02]  /*3d10*/  LDC R23, c[0x0][0x374] ;  /* 0x0000dd00ff177b82 */ /* 0x00ce640000000800 */
.L_x_79:
[C---:B------:R-:W-:Y:S02]  /*3d20*/  LEA R0, R29.reuse, UR7, 0x3 ;  /* 0x000000071d007c11 */ /* 0x040fe4000f8e18ff */
[----:B------:R-:W-:Y:S02]  /*3d30*/  SHF.L.U32 R2, R28, 0x1f, RZ ;  /* 0x0000001f1c027819 */ /* 0x000fe400000006ff */
[----:B------:R-:W-:Y:S02]  /*3d40*/  LEA R16, R29, UR7, 0x4 ;  /* 0x000000071d107c11 */ /* 0x000fe4000f8e20ff */
[----:B--2---:R-:W2:Y:S02]  /*3d50*/  SYNCS.PHASECHK.TRANS64.TRYWAIT P0, [R0+URZ+0xb0], R2 ;  /* 0x0000b002000075a7 */ /* 0x004ea400080011ff */
[----:B--2---:R-:W-:Y:S05]  /*3d60*/  @!P0 BRA `(.L_x_71) ;  /* 0x0000003800648947 */ /* 0x004fea0003800000 */
.L_x_151:
[----:B------:R-:W-:Y:S01]  /*3d70*/  ISETP.GE.AND P0, PT, R26, 0x1, PT ;  /* 0x000000011a00780c */ /* 0x000fe20003f06270 */
[----:B------:R-:W3:Y:S01]  /*3d80*/  LDS.128 R16, [R16+0x140] ;  /* 0x0001400010107984 */ /* 0x000ee20000000c00 */
[----:B--2---:R-:W-:Y:S01]  /*3d90*/  VIADD R0, R0, 0xc0 ;  /* 0x000000c000007836 */ /* 0x004fe20000000000 */
[----:B------:R-:W-:Y:S01]  /*3da0*/  @!PT LDS RZ, [RZ] ;  /* 0x00000000fffff984 */ /* 0x000fe20000000800 */
[----:B------:R-:W-:Y:S01]  /*3db0*/  @!PT LDS RZ, [RZ] ;  /* 0x00000000fffff984 */ /* 0x000fe20000000800 */
[----:B------:R-:W-:Y:S01]  /*3dc0*/  @!PT LDS RZ, [RZ] ;  /* 0x00000000fffff984 */ /* 0x000fe20000000800 */
[----:B------:R-:W-:Y:S01]  /*3dd0*/  @!PT LDS RZ, [RZ] ;  /* 0x00000000fffff984 */ /* 0x000fe20000000800 */
[----:B------:R2:W-:Y:S06]  /*3de0*/  MEMBAR.ALL.CTA ;  /* 0x0000000000007992 */ /* 0x0005ec0000008000 */
[----:B--2---:R-:W2:Y:S01]  /*3df0*/  FENCE.VIEW.ASYNC.S ;  /* 0x00000000000073c6 */ /* 0x004ea20000000000 */
[----:B------:R-:W-:Y:S04]  /*3e00*/  PRMT R0, RZ, 0x654, R0 ;  /* 0x00000654ff007816 */ /* 0x000fe80000000000 */
[----:B--2---:R2:W-:Y:S01]  /*3e10*/  SYNCS.ARRIVE.TRANS64.RED.A1T0 RZ, [R0+URZ], RZ ;  /* 0x000000ff00ff79a7 */ /* 0x0045e200081004ff */
[----:B---3--:R-:W-:Y:S11]  /*3e20*/  LOP3.LUT P3, RZ, R18, 0x1, RZ, 0xc0, !PT ;  /* 0x0000000112ff7812 */ /* 0x008ff6000786c0ff */
[----:B------:R-:W-:Y:S02]  /*3e30*/  @!UPT UIADD3 URZ, UPT, UPT, URZ, URZ, URZ ;  /* 0x000000fffffff290 */ /* 0x000fe4000fffe0ff */
[----:B------:R-:W-:Y:S02]  /*3e40*/  @P3 MOV R11, R16 ;  /* 0x00000010000b3202 */ /* 0x000fe40000000f00 */
[----:B------:R-:W-:Y:S01]  /*3e50*/  @P3 LOP3.LUT R10, R17, 0xffff, RZ, 0xc0, !PT ;  /* 0x0000ffff110a3812 */ /* 0x000fe200078ec0ff */
[----:B--2---:R-:W-:Y:S06]  /*3e60*/  @!P0 BRA `(.L_x_72) ;  /* 0x0000000000a48947 */ /* 0x004fec0003800000 */
[-C--:B-1----:R-:W-:Y:S01]  /*3e70*/  IMAD.HI.U32 R0, R23, R7.reuse, RZ ;  /* 0x0000000717007227 */ /* 0x082fe200078e00ff */
[----:B------:R-:W-:Y:S02]  /*3e80*/  ISETP.NE.AND P0, PT, R6, 0x1, PT ;  /* 0x000000010600780c */ /* 0x000fe40003f05270 */
[----:B------:R-:W-:Y:S01]  /*3e90*/  ISETP.NE.AND P2, PT, R26, 0x1, PT ;  /* 0x000000011a00780c */ /* 0x000fe20003f45270 */
[----:B----4-:R-:W-:Y:S01]  /*3ea0*/  IMAD.HI.U32 R9, R24, R14, RZ ;  /* 0x0000000e18097227 */ /* 0x010fe200078e00ff */
[----:B------:R-:W-:Y:S02]  /*3eb0*/  SHF.R.U32.HI R0, RZ, R22, R0 ;  /* 0x00000016ff007219 */ /* 0x000fe40000011600 */
[----:B------:R-:W-:Y:S01]  /*3ec0*/  ISETP.NE.AND P4, PT, R3, 0x1, PT ;  /* 0x000000010300780c */ /* 0x000fe20003f85270 */
[----:B------:R-:W-:Y:S01]  /*3ed0*/  IMAD.HI.U32 R13, R10, R7, RZ ;  /* 0x000000070a0d7227 */ /* 0x000fe200078e00ff */
[----:B------:R-:W-:Y:S02]  /*3ee0*/  SHF.R.U32.HI R9, RZ, R15, R9 ;  /* 0x0000000fff097219 */ /* 0x000fe40000011609 */
[----:B------:R-:W-:Y:S01]  /*3ef0*/  SEL R0, R23, R0, !P0 ;  /* 0x0000000017007207 */ /* 0x000fe20004000000 */
[----:B------:R-:W-:Y:S01]  /*3f00*/  IMAD.HI.U32 R12, R11, R14, RZ ;  /* 0x0000000e0b0c7227 */ /* 0x000fe200078e00ff */
[----:B------:R-:W-:Y:S03]  /*3f10*/  SEL R9, R24, R9, !P4 ;  /* 0x0000000918097207 */ /* 0x000fe60006000000 */
[-C--:B------:R-:W-:Y:S01]  /*3f20*/  IMAD.HI.U32 R8, R0, R4.reuse, RZ ;  /* 0x0000000400087227 */ /* 0x080fe200078e00ff */
[----:B------:R-:W-:Y:S03]  /*3f30*/  SHF.R.U32.HI R12, RZ, R15, R12 ;  /* 0x0000000fff0c7219 */ /* 0x000fe6000001160c */
[----:B------:R-:W-:Y:S01]  /*3f40*/  IMAD.HI.U32 R2, R9, R4, RZ ;  /* 0x0000000409027227 */ /* 0x000fe200078e00ff */
[-C--:B------:R-:W-:Y:S02]  /*3f50*/  @P2 SHF.R.U32.HI R0, RZ, R5.reuse, R8 ;  /* 0x00000005ff002219 */ /* 0x080fe40000011608 */
[----:B------:R-:W-:Y:S02]  /*3f60*/  SHF.R.U32.HI R8, RZ, R22, R13 ;  /* 0x00000016ff087219 */ /* 0x000fe4000001160d */
[----:B------:R-:W-:Y:S01]  /*3f70*/  @P2 SHF.R.U32.HI R9, RZ, R5, R2 ;  /* 0x00000005ff092219 */ /* 0x000fe20000011602 */
[----:B------:R-:W-:Y:S01]  /*3f80*/  IMAD R0, R26, R0, RZ ;  /* 0x000000001a007224 */ /* 0x000fe200078e02ff */
[----:B------:R-:W-:Y:S02]  /*3f90*/  SEL R8, R10, R8, !P0 ;  /* 0x000000080a087207 */ /* 0x000fe40004000000 */
[----:B------:R-:W-:Y:S01]  /*3fa0*/  SEL R2, R11, R12, !P4 ;  /* 0x0000000c0b027207 */ /* 0x000fe20006000000 */
[----:B------:R-:W-:Y:S01]  /*3fb0*/  IMAD R12, R26, R9, RZ ;  /* 0x000000091a0c7224 */ /* 0x000fe200078e02ff */
[C---:B------:R-:W-:Y:S01]  /*3fc0*/  ISETP.GE.AND P0, PT, R8.reuse, R0, PT ;  /* 0x000000000800720c */ /* 0x040fe20003f06270 */
[----:B------:R-:W-:Y:S03]  /*3fd0*/  IMAD.HI.U32 R0, R8, R4, RZ ;  /* 0x0000000408007227 */ /* 0x000fe600078e00ff */
[----:B------:R-:W-:Y:S02]  /*3fe0*/  ISETP.GE.OR P0, PT, R2, R12, P0 ;  /* 0x0000000c0200720c */ /* 0x000fe40000706670 */
[-C--:B------:R-:W-:Y:S04]  /*3ff0*/  SHF.R.U32.HI R0, RZ, R5.reuse, R0 ;  /* 0x00000005ff007219 */ /* 0x080fe80000011600 */
[----:B------:R-:W-:Y:S05]  /*4000*/  SEL R13, R8, R0, !P2 ;  /* 0x00000000080d7207 */ /* 0x000fea0005000000 */
[----:B------:R-:W-:Y:S02]  /*4010*/  IMAD.MOV R12, RZ, RZ, -R13 ;  /* 0x000000ffff0c7224 */ /* 0x000fe400078e0a0d */
[----:B------:R-:W-:Y:S04]  /*4020*/  @!P0 IMAD.HI.U32 R0, R2, R4, RZ ;  /* 0x0000000402008227 */ /* 0x000fe800078e00ff */
[----:B------:R-:W-:Y:S01]  /*4030*/  IMAD R12, R26, R12, R8 ;  /* 0x0000000c1a0c7224 */ /* 0x000fe200078e0208 */
[----:B------:R-:W-:Y:S04]  /*4040*/  @!P0 SHF.R.U32.HI R0, RZ, R5, R0 ;  /* 0x00000005ff008219 */ /* 0x000fe80000011600 */
[----:B------:R-:W-:Y:S04]  /*4050*/  @!P0 SEL R0, R2, R0, !P2 ;  /* 0x0000000002008207 */ /* 0x000fe80005000000 */
[----:B------:R-:W-:Y:S01]  /*4060*/  @!P0 IADD3 R13, PT, PT, R13, -R0, RZ ;  /* 0x800000000d0d8210 */ /* 0x000fe20007ffe0ff */
[----:B------:R-:W-:Y:S01]  /*4070*/  @!P0 IMAD R0, R9, R12, R0 ;  /* 0x0000000c09008224 */ /* 0x000fe200078e0200 */
[----:B------:R-:W-:Y:S01]  /*4080*/  IADD3 R9, PT, PT, -R8, RZ, RZ ;  /* 0x000000ff08097210 */ /* 0x000fe20007ffe1ff */
[--C-:B------:R-:W-:Y:S02]  /*4090*/  IMAD.MOV R12, RZ, RZ, -R2.reuse ;  /* 0x000000ffff0c7224 */ /* 0x100fe400078e0a02 */
[----:B------:R-:W-:Y:S02]  /*40a0*/  @!P0 IMAD R8, R13, R26, R2 ;  /* 0x0000001a0d088224 */ /* 0x000fe400078e0202 */
[----:B------:R-:W-:Y:S02]  /*40b0*/  @!P0 IMAD.MOV.U32 R2, RZ, RZ, R0 ;  /* 0x000000ffff028224 */ /* 0x000fe400078e0000 */
[----:B------:R-:W-:Y:S02]  /*40c0*/  IMAD R11, R3, R12, R11 ;  /* 0x0000000c030b7224 */ /* 0x000fe400078e020b */
[----:B------:R-:W-:Y:S02]  /*40d0*/  IMAD R10, R6, R9, R10 ;  /* 0x00000009060a7224 */ /* 0x000fe400078e020a */
[----:B------:R-:W-:Y:S02]  /*40e0*/  IMAD R11, R2, R3, R11 ;  /* 0x00000003020b7224 */ /* 0x000fe400078e020b */
[----:B------:R-:W-:Y:S02]  /*40f0*/  IMAD R10, R8, R6, R10 ;  /* 0x00000006080a7224 */ /* 0x000fe400078e020a */
.L_x_72:
[----:B------:R-:W-:Y:S05]  /*4100*/  BRA.U UP1, `(.L_x_73) ;  /* 0x0000000101107547 */ /* 0x000fea000b800000 */
[----:B------:R-:W-:Y:S04]  /*4110*/  MOV R2, UR6 ;  /* 0x0000000600027c02 */ /* 0x000fe80008000f00 */
[----:B------:R-:W-:Y:S04]  /*4120*/  SHF.L.U32 R2, R2, 0x1f, RZ ;  /* 0x0000001f02027819 */ /* 0x000fe800000006ff */
[----:B------:R-:W2:Y:S02]  /*4130*/  SYNCS.PHASECHK.TRANS64.TRYWAIT P0, [UR7+0xa8], R2 ;  /* 0x0000a802ff0075a7 */ /* 0x000ea40008001107 */
[----:B--2---:R-:W-:Y:S05]  /*4140*/  @!P0 BRA `(.L_x_74) ;  /* 0x0000003400808947 */ /* 0x004fea0003800000 */
.L_x_73:
[----:B------:R-:W-:Y:S02]  /*4150*/  R2UR UR11, R21 ;  /* 0x00000000150b72ca */ /* 0x000fe400000e0000 */
[----:B------:R-:W-:Y:S02]  /*4160*/  R2UR UR10, R20 ;  /* 0x00000000140a72ca */ /* 0x000fe400000e0000 */
[----:B------:R-:W-:Y:S04]  /*4170*/  ISETP.NE.U32.AND P2, PT, RZ, UR4, PT ;  /* 0x00000004ff007c0c */ /* 0x000fe8000bf45070 */
[----:B------:R-:W-:Y:S05]  /*4180*/  ISETP.NE.AND.EX P2, PT, RZ, UR5, PT, P2 ;  /* 0x00000005ff007c0c */ /* 0x000fea000bf45320 */
[----:B------:R-:W-:Y:S02]  /*4190*/  USHF.L.U32 UR11, UR11, 0x6, URZ ;  /* 0x000000060b0b7899 */ /* 0x000fe400080006ff */
[----:B------:R-:W-:Y:S01]  /*41a0*/  USHF.L.U32 UR10, UR10, 0x6, URZ ;  /* 0x000000060a0a7899 */ /* 0x000fe200080006ff */
[----:B------:R-:W-:Y:S11]  /*41b0*/  BRA.U !UP4, `(.L_x_75) ;  /* 0x000000010c347547 */ /* 0x000ff6000b800000 */
[----:B------:R-:W-:Y:S01]  /*41c0*/  UPLOP3.LUT UP0, UPT, UPT, UPT, UP3, 0x80, 0x8 ;  /* 0x000000000008789c */ /* 0x000fe20003f0f030 */
[----:B--2---:R-:W-:Y:S02]  /*41d0*/  HFMA2 R0, -RZ, RZ, 0, 5.9604644775390625e-08 ;  /* 0x00000001ff007431 */ /* 0x004fe400000001ff */
[----:B------:R-:W-:Y:S03]  /*41e0*/  IMAD.MOV.U32 R60, RZ, RZ, 0x1 ;  /* 0x00000001ff3c7424 */ /* 0x000fe600078e00ff */
[----:B------:R-:W-:Y:S05]  /*41f0*/  PLOP3.LUT P0, PT, PT, PT, UP0, 0x80, 0x8 ;  /* 0x000000000008781c */ /* 0x000fea0003f0f008 */
[----:B------:R-:W2:Y:S01]  /*4200*/  @UP0 LDCU.64 UR14, c[0x0][0x888] ;  /* 0x00011100ff0e07ac */ /* 0x000ea20008000a00 */
[----:B------:R-:W-:Y:S07]  /*4210*/  @UP0 UIMAD UR8, UR36, UR4, URZ ;  /* 0x00000004240802a4 */ /* 0x000fee000f8e02ff */
[----:B------:R-:W-:Y:S01]  /*4220*/  @!P0 PRMT R60, R0, 0x7610, R60 ;  /* 0x00007610003c8816 */ /* 0x000fe2000000003c */
[----:B--2---:R-:W-:Y:S03]  /*4230*/  @UP0 UIMAD.WIDE UR14, UR8, 0x4, UR14 ;  /* 0x00000004080e08a5 */ /* 0x004fe6000f8e020e */
[----:B------:R-:W2:Y:S03]  /*4240*/  @!UP0 LDCU UR8, c[0x0][0x880] ;  /* 0x00011000ff0887ac */ /* 0x000ea60008000800 */
[----:B------:R-:W-:Y:S01]  /*4250*/  IMAD.U32 R8, RZ, RZ, UR14 ;  /* 0x0000000eff087e24 */ /* 0x000fe2000f8e00ff */
[----:B------:R-:W-:Y:S05]  /*4260*/  MOV R9, UR15 ;  /* 0x0000000f00097c02 */ /* 0x000fea0008000f00 */
[----:B-----5:R3:W5:Y:S02]  /*4270*/  @P0 LDG.E R35, desc[UR46][R8.64] ;  /* 0x0000002e08230981 */ /* 0x020764000c1e1900 */
[----:B--23--:R-:W-:Y:S07]  /*4280*/  @!P0 IMAD.U32 R35, RZ, RZ, UR8 ;  /* 0x00000008ff238e24 */ /* 0x00cfee000f8e00ff */
.L_x_75:
[----:B-----5:R-:W-:Y:S01]  /*4290*/  @!P2 FSETP.EQ.AND P0, PT, R35, RZ, PT ;  /* 0x000000ff2300a20b */ /* 0x020fe20003f02000 */
[----:B------:R-:W-:Y:S01]  /*42a0*/  @!UPT UIADD3 URZ, UPT, UPT, URZ, URZ, URZ ;  /* 0x000000fffffff290 */ /* 0x000fe2000fffe0ff */
[----:B------:R-:W-:Y:S11]  /*42b0*/  @!P2 BRA `(.L_x_76) ;  /* 0x000000000014a947 */ /* 0x000ff60003800000 */
[----:B------:R-:W-:Y:S02]  /*42c0*/  LOP3.LUT P2, RZ, R60, 0xff, RZ, 0xc0, !PT ;  /* 0x000000ff3cff7812 */ /* 0x000fe4000784c0ff */
[----:B------:R-:W-:Y:S04]  /*42d0*/  PLOP3.LUT P0, PT, PT, PT, UP0, 0x80, 0x8 ;  /* 0x000000000008781c */ /* 0x000fe80003f0f008 */
[----:B------:R-:W-:Y:S07]  /*42e0*/  PLOP3.LUT P0, PT, P0, PT, PT, 0x8, 0x80 ;  /* 0x000000000080781c */ /* 0x000fee000070e170 */
[----:B------:R-:W-:Y:S11]  /*42f0*/  @P2 FSETP.EQ.AND P0, PT, R35, RZ, PT ;  /* 0x000000ff2300220b */ /* 0x000ff60003f02000 */
[----:B------:R-:W-:Y:S02]  /*4300*/  @!UPT UIADD3 URZ, UPT, UPT, URZ, URZ, URZ ;  /* 0x000000fffffff290 */ /* 0x000fe4000fffe0ff */
.L_x_76:
[----:B------:R-:W-:Y:S01]  /*4310*/  ULEA UR15, UR13, UR7, 0x3 ;  /* 0x000000070d0f7291 */ /* 0x000fe2000f8e18ff */
[----:B------:R-:W-:Y:S02]  /*4320*/  SHF.L.U32 R9, R32, 0x1f, RZ ;  /* 0x0000001f20097819 */ /* 0x000fe400000006ff */
[----:B------:R-:W-:Y:S04]  /*4330*/  ELECT P4, URZ, PT ;  /* 0x0000000000ff782f */ /* 0x000fe80003880000 */
[----:B------:R-:W-:Y:S02]  /*4340*/  PLOP3.LUT P4, PT, P0, P4, PT, 0xf2, 0x2f ;  /* 0x00000000002f781c */ /* 0x000fe40000789e72 */
[----:B------:R-:W3:Y:S11]  /*4350*/  SYNCS.PHASECHK.TRANS64.TRYWAIT P2, [UR15+0x88], R9 ;  /* 0x00008809ff0075a7 */ /* 0x000ef6000804110f */
[----:B-1----:R-:W-:Y:S05]  /*4360*/  @!P4 IADD3 R8, P0, PT, R30, 0x580, RZ ;  /* 0x000005801e08c810 */ /* 0x002fea0007f1e0ff */
[----:B--2---:R-:W-:Y:S01]  /*4370*/  @!P4 IMAD.X R2, RZ, RZ, R31, P0 ;  /* 0x000000ffff02c224 */ /* 0x004fe200000e061f */
[----:B---3--:R-:W-:Y:S07]  /*4380*/  @!P2 BRA `(.L_x_77) ;  /* 0x000000340008a947 */ /* 0x008fee0003800000 */
.L_x_154:
[----:B------:R-:W2:Y:S01]  /*4390*/  LDC.64 R12, c[0x0][0xb18] ;  /* 0x0002c600ff0c7b82 */ /* 0x000ea20000000a00 */
[----:B------:R-:W-:Y:S01]  /*43a0*/  @!P4 R2UR UR8, R2 ;  /* 0x000000000208c2ca */ /* 0x000fe200000e0000 */
[----:B------:R-:W-:Y:S01]  /*43b0*/  VOTEU.ALL UP2, P4 ;  /* 0x0000000000ff7886 */ /* 0x000fe20002040000 */
[----:B------:R-:W-:Y:S01]  /*43c0*/  @!P4 R2UR UR9, R8 ;  /* 0x000000000809c2ca */ /* 0x000fe200000e0000 */
[----:B------:R-:W-:Y:S01]  /*43d0*/  VOTEU.ALL UP1, P4 ;  /* 0x0000000000ff7886 */ /* 0x000fe20002020000 */
[----:B-1----:R-:W-:Y:S03]  /*43e0*/  @!P4 IMAD.MOV.U32 R0, RZ, RZ, 0x1000 ;  /* 0x00001000ff00c424 */ /* 0x002fe600078e00ff */
[----:B------:R-:W1:Y:S01]  /*43f0*/  @!P1 LDC R2, c[0x0][0xb0c] ;  /* 0x0002c300ff029b82 */ /* 0x000e620000000800 */
[----:B------:R-:W-:Y:S01]  /*4400*/  UMOV UR20, 0x0 ;  /* 0x0000000000147882 */ /* 0x000fe20000000000 */
[----:B------:R-:W-:Y:S01]  /*4410*/  UMOV UR21, 0x10000000 ;  /* 0x1000000000157882 */ /* 0x000fe20000000000 */
[----:B------:R-:W-:Y:S01]  /*4420*/  UMOV UR12, UR36 ;  /* 0x00000024000c7c82 */ /* 0x000fe20008000000 */
[----:B------:R-:W-:Y:S01]  /*4430*/  UIADD3 UR14, UPT, UPT, UR13, 0x1, URZ ;  /* 0x000000010d0e7890 */ /* 0x000fe2000fffe0ff */
[----:B------:R-:W-:Y:S01]  /*4440*/  @P3 SHF.R.U32.HI R27, RZ, 0x10, R17 ;  /* 0x00000010ff1b3819 */ /* 0x000fe20000011611 */
[----:B------:R-:W-:Y:S02]  /*4450*/  VIADD R29, R29, 0x1 ;  /* 0x000000011d1d7836 */ /* 0x000fe40000000000 */
[----:B------:R-:W-:Y:S01]  /*4460*/  IMAD.U32 R9, RZ, RZ, UR8 ;  /* 0x00000008ff097e24 */ /* 0x000fe2000f8e00ff */
[----:B------:R-:W-:Y:S01]  /*4470*/  @!UP2 ULEA UR8, UR13, UR7, 0xc ;  /* 0x000000070d08a291 */ /* 0x000fe2000f8e60ff */
[----:B------:R-:W-:Y:S01]  /*4480*/  IMAD.U32 R8, RZ, RZ, UR9 ;  /* 0x00000009ff087e24 */ /* 0x000fe2000f8e00ff */
[----:B------:R-:W-:Y:S02]  /*4490*/  UIADD3 UR9, UPT, UPT, UR15, 0x70, URZ ;  /* 0x000000700f097890 */ /* 0x000fe4000fffe0ff */
[----:B------:R-:W-:Y:S01]  /*44a0*/  @!P4 R2UR UR19, R9 ;  /* 0x000000000913c2ca */ /* 0x000fe200000e0000 */
[----:B------:R-:W-:Y:S01]  /*44b0*/  @!UP2 UIADD3 UR8, UPT, UPT, UR8, 0x200, URZ ;  /* 0x000002000808a890 */ /* 0x000fe2000fffe0ff */
[----:B------:R-:W-:Y:S01]  /*44c0*/  @!P4 R2UR UR18, R8 ;  /* 0x000000000812c2ca */ /* 0x000fe200000e0000 */
[----:B------:R-:W-:Y:S01]  /*44d0*/  UISETP.NE.AND UP5, UPT, UR14, 0x3, UPT ;  /* 0x000000030e00788c */ /* 0x000fe2000bfa5270 */
[----:B------:R-:W3:Y:S01]  /*44e0*/  LDC.64 R8, c[0x0][0xb10] ;  /* 0x0002c400ff087b82 */ /* 0x000ee20000000a00 */
[----:B------:R-:W-:Y:S02]  /*44f0*/  UPRMT UR16, UR37, 0x654, UR9 ;  /* 0x0000065425107896 */ /* 0x000fe40008000009 */
[----:B------:R-:W-:Y:S02]  /*4500*/  USEL UR17, URZ, 0x1, UP5 ;  /* 0x00000001ff117887 */ /* 0x000fe4000a800000 */
[----:B------:R-:W-:Y:S04]  /*4510*/  USEL UR14, UR14, URZ, UP5 ;  /* 0x000000ff0e0e7287 */ /* 0x000fe8000a800000 */
[----:B------:R-:W-:Y:S01]  /*4520*/  ULEA UR13, UR14, UR7, 0x3 ;  /* 0x000000070e0d7291 */ /* 0x000fe2000f8e18ff */
[----:B------:R-:W-:Y:S01]  /*4530*/  LOP3.LUT R32, R32, UR17, RZ, 0x3c, !PT ;  /* 0x0000001120207c12 */ /* 0x000fe2000f8e3cff */
[----:B------:R1:W-:Y:S01]  /*4540*/  @!UP1 UTMALDG.3D [UR8], [UR18], desc[UR20] ;  /* 0x00001408120095b4 */ /* 0x0003e20008011000 */
[----:B------:R5:W-:Y:S02]  /*4550*/  @!P4 SYNCS.ARRIVE.TRANS64.RED.A0TR RZ, [UR15+0x70], R0 ;  /* 0x00007000ffffc9a7 */ /* 0x000be4000830040f */
[----:B------:R-:W-:Y:S01]  /*4560*/  SHF.L.U32 R20, R32, 0x1f, RZ ;  /* 0x0000001f20147819 */ /* 0x000fe200000006ff */
[C---:B---3--:R-:W-:Y:S01]  /*4570*/  @!P1 IMAD.HI.U32 R8, R11.reuse, R8, RZ ;  /* 0x000000080b089227 */ /* 0x048fe200078e00ff */
[----:B--2---:R-:W-:Y:S02]  /*4580*/  @!P1 ISETP.NE.AND P0, PT, R12, 0x1, PT ;  /* 0x000000010c00980c */ /* 0x004fe40003f05270 */
[----:B-1----:R-:W-:Y:S01]  /*4590*/  @!P1 ISETP.NE.AND P2, PT, R2, 0x1, PT ;  /* 0x000000010200980c */ /* 0x002fe20003f45270 */
[----:B------:R-:W-:Y:S01]  /*45a0*/  SYNCS.ARRIVE.TRANS64.RED.A1T0 RZ, [UR16], RZ ;  /* 0x000000ffffff79a7 */ /* 0x000fe20008100410 */
[C---:B------:R-:W-:Y:S01]  /*45b0*/  @!P1 IMAD.HI.U32 R13, R10.reuse, R13, RZ ;  /* 0x0000000d0a0d9227 */ /* 0x040fe200078e00ff */
[----:B------:R-:W-:Y:S04]  /*45c0*/  @!P1 SHF.R.U32.HI R8, RZ, R9, R8 ;  /* 0x00000009ff089219 */ /* 0x000fe80000011608 */
[----:B------:R-:W-:Y:S01]  /*45d0*/  @!P1 SEL R8, R11, R8, !P2 ;  /* 0x000000080b089207 */ /* 0x000fe20005000000 */
[----:B------:R-:W1:Y:S01]  /*45e0*/  SYNCS.PHASECHK.TRANS64.TRYWAIT P5, [UR13+0x88], R20 ;  /* 0x00008814ff0075a7 */ /* 0x000e6200080a110d */
[----:B-----5:R-:W2:Y:S02]  /*45f0*/  @!P1 LDC R0, c[0x0][0xb20] ;  /* 0x0002c800ff009b82 */ /* 0x020ea40000000800 */
[----:B--2---:R-:W-:Y:S04]  /*4600*/  @!P1 SHF.R.U32.HI R0, RZ, R0, R13 ;  /* 0x00000000ff009219 */ /* 0x004fe8000001160d */
[----:B------:R-:W-:Y:S05]  /*4610*/  @!P1 SEL R9, R10, R0, !P0 ;  /* 0x000000000a099207 */ /* 0x000fea0004000000 */
[----:B------:R-:W-:Y:S02]  /*4620*/  @!P1 IMAD.IADD R0, R9, 0x1, -R8 ;  /* 0x0000000109009824 */ /* 0x000fe400078e0a08 */
[----:B------:R-:W-:Y:S02]  /*4630*/  @!P1 IMAD.IADD R8, R8, 0x1, -R9 ;  /* 0x0000000108089824 */ /* 0x000fe400078e0a09 */
[----:B------:R-:W-:Y:S02]  /*4640*/  @!P1 IMAD R11, R0, R2, R11 ;  /* 0x00000002000b9224 */ /* 0x000fe400078e020b */
[----:B------:R-:W-:Y:S01]  /*4650*/  @!P1 IMAD R10, R8, R12, R10 ;  /* 0x0000000c080a9224 */ /* 0x000fe200078e020a */
[----:B-1----:R-:W-:Y:S06]  /*4660*/  @!P5 BRA `(.L_x_78) ;  /* 0x000000300068d947 */ /* 0x002fec0003800000 */
.L_x_156:
[----:B------:R-:W-:Y:S01]  /*4670*/  @!P4 IADD3 R2, P0, PT, R30, 0x580, RZ ;  /* 0x000005801e02c810 */ /* 0x000fe20007f1e0ff */
[----:B------:R-:W-:Y:S01]  /*4680*/  UMOV UR18, 0x0 ;  /* 0x0000000000127882 */ /* 0x000fe20000000000 */
[----:B------:R-:W-:Y:S01]  /*4690*/  UMOV UR19, 0x10000000 ;  /* 0x1000000000137882 */ /* 0x000fe20000000000 */
[----:B------:R-:W-:Y:S01]  /*46a0*/  VOTEU.ALL UP1, P4 ;  /* 0x0000000000ff7886 */ /* 0x000fe20002020000 */
[----:B------:R-:W-:Y:S01]  /*46b0*/  @!P4 R2UR UR9, R2 ;  /* 0x000000000209c2ca */ /* 0x000fe200000e0000 */
[----:B-1----:R-:W-:Y:S01]  /*46c0*/  @!P4 IMAD.X R0, RZ, RZ, R31, P0 ;  /* 0x000000ffff00c224 */ /* 0x002fe200000e061f */
[----:B------:R-:W-:Y:S01]  /*46d0*/  UMOV UR12, UR36 ;  /* 0x00000024000c7c82 */ /* 0x000fe20008000000 */
[----:B------:R-:W-:Y:S01]  /*46e0*/  @P3 R2UR UR36, R27 ;  /* 0x000000001b2432ca */ /* 0x000fe200000e0000 */
[----:B------:R-:W-:Y:S01]  /*46f0*/  @!UP1 ULEA UR15, UR14, UR7, 0xc ;  /* 0x000000070e0f9291 */ /* 0x000fe2000f8e60ff */
[----:B------:R-:W-:Y:S01]  /*4700*/  ISETP.NE.AND P0, PT, R29, 0x2, PT ;  /* 0x000000021d00780c */ /* 0x000fe20003f05270 */
[----:B------:R-:W-:Y:S01]  /*4710*/  @!UP1 UIADD3 UR10, UPT, UPT, UR10, 0x20, URZ ;  /* 0x000000200a0a9890 */ /* 0x000fe2000fffe0ff */
[----:B------:R-:W-:Y:S01]  /*4720*/  @!P4 R2UR UR8, R0 ;  /* 0x000000000008c2ca */ /* 0x000fe200000e0000 */
[----:B------:R-:W-:Y:S01]  /*4730*/  IMAD.IADD R20, R10, 0x1, R58 ;  /* 0x000000010a147824 */ /* 0x000fe200078e023a */
[----:B------:R-:W-:Y:S01]  /*4740*/  SEL R0, RZ, 0x1, P0 ;  /* 0x00000001ff007807 */ /* 0x000fe20000000000 */
[----:B------:R-:W-:Y:S01]  /*4750*/  IMAD.IADD R21, R11, 0x1, R59 ;  /* 0x000000010b157824 */ /* 0x000fe200078e023b */
[----:B------:R-:W-:Y:S02]  /*4760*/  SEL R29, R29, RZ, P0 ;  /* 0x000000ff1d1d7207 */ /* 0x000fe40000000000 */
[----:B------:R-:W-:Y:S01]  /*4770*/  IMAD.U32 R8, RZ, RZ, UR9 ;  /* 0x00000009ff087e24 */ /* 0x000fe2000f8e00ff */
[----:B------:R-:W-:Y:S01]  /*4780*/  UIADD3 UR9, UPT, UPT, UR13, 0x70, URZ ;  /* 0x000000700d097890 */ /* 0x000fe2000fffe0ff */
[----:B------:R-:W-:Y:S03]  /*4790*/  LOP3.LUT R28, R28, R0, RZ, 0x3c, !PT ;  /* 0x000000001c1c7212 */ /* 0x000fe600078e3cff */
[----:B------:R-:W-:Y:S02]  /*47a0*/  @!P4 R2UR UR16, R8 ;  /* 0x000000000810c2ca */ /* 0x000fe400000e0000 */
[----:B------:R-:W-:Y:S01]  /*47b0*/  IMAD.U32 R9, RZ, RZ, UR8 ;  /* 0x00000008ff097e24 */ /* 0x000fe2000f8e00ff */
[----:B------:R-:W-:Y:S01]  /*47c0*/  @!UP1 UIADD3 UR8, UPT, UPT, UR15, 0x200, URZ ;  /* 0x000002000f089890 */ /* 0x000fe2000fffe0ff */
[----:B------:R-:W-:Y:S01]  /*47d0*/  VOTEU.ALL UP1, P4 ;  /* 0x0000000000ff7886 */ /* 0x000fe20002020000 */
[----:B------:R-:W-:Y:S02]  /*47e0*/  UPRMT UR15, UR37, 0x654, UR9 ;  /* 0x00000654250f7896 */ /* 0x000fe40008000009 */
[----:B------:R-:W-:Y:S11]  /*47f0*/  @!P4 R2UR UR17, R9 ;  /* 0x000000000911c2ca */ /* 0x000ff600000e0000 */
[----:B------:R-:W-:Y:S02]  /*4800*/  @!UPT UIADD3 URZ, UPT, UPT, URZ, URZ, URZ ;  /* 0x000000fffffff290 */ /* 0x000fe4000fffe0ff */
[----:B------:R2:W-:Y:S01]  /*4810*/  @!UP1 UTMALDG.3D [UR8], [UR16], desc[UR18] ;  /* 0x00001208100095b4 */ /* 0x0005e20008011000 */
[----:B------:R2:W-:Y:S01]  /*4820*/  @!P4 SYNCS.ARRIVE.TRANS64.RED.A0TR RZ, [UR13+0x70], R25 ;  /* 0x00007019ffffc9a7 */ /* 0x0005e2000830040d */
[----:B------:R-:W-:Y:S04]  /*4830*/  UIADD3 UR13, UPT, UPT, UR14, 0x1, URZ ;  /* 0x000000010e0d7890 */ /* 0x000fe8000fffe0ff */
[----:B------:R-:W-:Y:S04]  /*4840*/  UISETP.NE.AND UP1, UPT, UR13, 0x3, UPT ;  /* 0x000000030d00788c */ /* 0x000fe8000bf25270 */
[----:B------:R-:W-:Y:S02]  /*4850*/  USEL UR14, URZ, 0x1, UP1 ;  /* 0x00000001ff0e7887 */ /* 0x000fe40008800000 */
[----:B------:R-:W-:Y:S02]  /*4860*/  USEL UR13, UR13, URZ, UP1 ;  /* 0x000000ff0d0d7287 */ /* 0x000fe40008800000 */
[----:B------:R-:W-:Y:S02]  /*4870*/  UPLOP3.LUT UP1, UPT, UPT, UPT, UPT, 0x80, 0x8 ;  /* 0x000000000008789c */ /* 0x000fe40003f2f070 */
[----:B------:R-:W-:Y:S01]  /*4880*/  LOP3.LUT R32, R32, UR14, RZ, 0x3c, !PT ;  /* 0x0000000e20207c12 */ /* 0x000fe2000f8e3cff */
[----:B------:R-:W-:Y:S01]  /*4890*/  SYNCS.ARRIVE.TRANS64.RED.A1T0 RZ, [UR15], RZ ;  /* 0x000000ffffff79a7 */ /* 0x000fe2000810040f */
[----:B------:R-:W-:Y:S07]  /*48a0*/  @P3 BRA `(.L_x_79) ;  /* 0xfffffff4001c3947 */ /* 0x000fee000383ffff */
[----:B------:R-:W-:Y:S01]  /*48b0*/  UIADD3 UR7, UPT, UPT, UR7, 0x88, URZ ;  /* 0x0000008807077890 */ /* 0x000fe2000fffe0ff */
[----:B------:R-:W-:-:S03]  /*48c0*/  SHF.L.U32 R2, R32, 0x1f, RZ ;  /* 0x0000001f20027819 */ /* 0x000fc600000006ff */
[----:B------:R-:W-:-:S09]  /*48d0*/  ULEA UR4, UR13, UR7, 0x3 ;  /* 0x000000070d047291 */ /* 0x000fd2000f8e18ff */
[----:B------:R-:W1:Y:S02]  /*48e0*/  SYNCS.PHASECHK.TRANS64.TRYWAIT P0, [UR4], R2 ;  /* 0x00000002ff0075a7 */ /* 0x000e640008001104 */
[----:B-1----:R-:W-:Y:S05]  /*48f0*/  @!P0 BRA `(.L_x_80) ;  /* 0x0000002c00dc8947 */ /* 0x002fea0003800000 */
.L_x_158:
        /* <DEDUP_REMOVED lines=9> */
.L_x_160:
[----:B------:R-:W-:-:S04]  /*4990*/  UIADD3 UR5, UPT, UPT, UR5, 0x1, URZ ;  /* 0x0000000105057890 */ /* 0x000fc8000fffe0ff */
[----:B------:R-:W-:-:S04]  /*49a0*/  UISETP.NE.AND UP0, UPT, UR5, 0x3, UPT ;  /* 0x000000030500788c */ /* 0x000fc8000bf05270 */
[----:B------:R-:W-:Y:S02]  /*49b0*/  USEL UR4, URZ, 0x1, UP0 ;  /* 0x00000001ff047887 */ /* 0x000fe40008000000 */
[----:B------:R-:W-:-:S04]  /*49c0*/  USEL UR5, UR5, URZ, UP0 ;  /* 0x000000ff05057287 */ /* 0x000fc80008000000 */
[----:B------:R-:W-:Y:S01]  /*49d0*/  ULEA UR5, UR5, UR7, 0x3 ;  /* 0x0000000705057291 */ /* 0x000fe2000f8e18ff */
[----:B-1----:R-:W-:-:S04]  /*49e0*/  LOP3.LUT R2, R32, UR4, RZ, 0x3c, !PT ;  /* 0x0000000420027c12 */ /* 0x002fc8000f8e3cff */
[----:B------:R-:W-:Y:S01]  /*49f0*/  SHF.L.U32 R2, R2, 0x1f, RZ ;  /* 0x0000001f02027819 */ /* 0x000fe200000006ff */
[----:B------:R-:W-:-:S07]  /*4a00*/  IMAD.U32 R0, RZ, RZ, UR5 ;  /* 0x00000005ff007e24 */ /* 0x000fce000f8e00ff */
.L_x_82:
[----:B-1----:R1:W3:Y:S02]  /*4a10*/  SYNCS.PHASECHK.TRANS64.TRYWAIT P0, [R0+URZ], R2 ;  /* 0x00000002000075a7 */ /* 0x0022e400080011ff */
[----:B---3--:R-:W-:Y:S05]  /*4a20*/  @!P0 NANOSLEEP.SYNCS 0x989680 ;  /* 0x009896800000895d */ /* 0x008fea0003900000 */
[----:B------:R-:W3:Y:S02]  /*4a30*/  @!P0 SYNCS.PHASECHK.TRANS64 P0, [R0+URZ], R2 ;  /* 0x00000002000085a7 */ /* 0x000ee400080010ff */
[----:B--23--:R-:W-:Y:S05]  /*4a40*/  @P0 EXIT ;  /* 0x000000000000094d */ /* 0x00cfea0003800000 */
[----:B------:R-:W-:Y:S05]  /*4a50*/  BRA `(.L_x_82) ;  /* 0xfffffffc00ec7947 */ /* 0x000fea000383ffff */
.L_x_70:
[----:B------:R-:W-:-:S06]  /*4a60*/  UISETP.GE.AND UP1, UPT, UR8, 0x4, UPT ;  /* 0x000000040800788c */ /* 0x000fcc000bf26270 */
[----:B------:R-:W-:-:S13]  /*4a70*/  PLOP3.LUT P0, PT, PT, PT, UP1, 0x80, 0x8 ;  /* 0x000000000008781c */ /* 0x000fda0003f0f018 */
[----:B------:R-:W-:Y:S05]  /*4a80*/  @!P0 EXIT ;  /* 0x000000000000894d */ /* 0x000fea0003800000 */
[----:B------:R-:W-:Y:S01]  /*4a90*/  BAR.SYNC.DEFER_BLOCKING 0x6, 0xa0 ;  /* 0x0182800000007b1d */ /* 0x000fe20000010000 */
[C---:B------:R-:W-:Y:S01]  /*4aa0*/  IMAD.SHL.U32 R3, R70.reuse, 0x20, RZ ;  /* 0x0000002046037824 */ /* 0x040fe200078e00ff */
[C---:B------:R-:W-:Y:S01]  /*4ab0*/  LOP3.LUT P0, RZ, R70.reuse, 0x4, RZ, 0xc0, !PT ;  /* 0x0000000446ff7812 */ /* 0x040fe2000780c0ff */
[C---:B------:R-:W-:Y:S02]  /*4ac0*/  IMAD.SHL.U32 R64, R70.reuse, 0x10, RZ ;  /* 0x0000001046407824 */ /* 0x040fe400078e00ff */
[C---:B------:R-:W-:Y:S01]  /*4ad0*/  IMAD.SHL.U32 R2, R70.reuse, 0x4, RZ ;  /* 0x0000000446027824 */ /* 0x040fe200078e00ff */
[----:B------:R-:W-:Y:S02]  /*4ae0*/  UMOV UR48, 0x400 ;  /* 0x0000040000307882 */ /* 0x000fe40000000000 */
[----:B------:R-:W1:Y:S01]  /*4af0*/  LDC R63, c[0x0][0x370] ;  /* 0x0000dc00ff3f7b82 */ /* 0x000e620000000800 */
[----:B------:R-:W-:Y:S01]  /*4b00*/  ULEA UR48, UR37, UR48, 0x18 ;  /* 0x0000003025307291 */ /* 0x000fe2000f8ec0ff */
[----:B------:R-:W-:Y:S01]  /*4b10*/  LOP3.LUT R4, R3, 0xc0, RZ, 0xc0, !PT ;  /* 0x000000c003047812 */ /* 0x000fe200078ec0ff */
[----:B------:R-:W-:Y:S01]  /*4b20*/  IMAD.U32 R32, R70, 0x10000, RZ ;  /* 0x0001000046207824 */ /* 0x000fe200078e00ff */
[----:B------:R-:W-:Y:S01]  /*4b30*/  LOP3.LUT R64, R64, 0x600, RZ, 0xc0, !PT ;  /* 0x0000060040407812 */ /* 0x000fe200078ec0ff */
[----:B------:R-:W-:Y:S01]  /*4b40*/  IMAD.MOV.U32 R69, RZ, RZ, 0x10 ;  /* 0x00000010ff457424 */ /* 0x000fe200078e00ff */
[----:B------:R-:W-:Y:S01]  /*4b50*/  LOP3.LUT R2, R4, 0x18, R2, 0xf8, !PT ;  /* 0x0000001804027812 */ /* 0x000fe200078ef802 */
[----:B------:R-:W-:Y:S01]  /*4b60*/  IMAD.MOV.U32 R31, RZ, RZ, RZ ;  /* 0x000000ffff1f7224 */ /* 0x000fe200078e00ff */
[----:B------:R-:W2:Y:S01]  /*4b70*/  LDC R28, c[0x0][0xb0c] ;  /* 0x0002c300ff1c7b82 */ /* 0x000ea20000000800 */
[----:B------:R-:W-:Y:S01]  /*4b80*/  SHF.R.U32.HI R4, RZ, 0x1, R70 ;  /* 0x00000001ff047819 */ /* 0x000fe20000011646 */
[----:B------:R-:W-:Y:S01]  /*4b90*/  IMAD.MOV.U32 R68, RZ, RZ, RZ ;  /* 0x000000ffff447224 */ /* 0x000fe200078e00ff */
[--C-:B------:R-:W-:Y:S01]  /*4ba0*/  LOP3.LUT R64, R64, 0x20, R3.reuse, 0xf8, !PT ;  /* 0x0000002040407812 */ /* 0x100fe200078ef803 */
[----:B------:R-:W-:Y:S01]  /*4bb0*/  IMAD.MOV.U32 R73, RZ, RZ, RZ ;  /* 0x000000ffff497224 */ /* 0x000fe200078e00ff */
[----:B------:R-:W-:Y:S01]  /*4bc0*/  LOP3.LUT R32, R32, 0x600000, RZ, 0xc0, !PT ;  /* 0x0060000020207812 */ /* 0x000fe200078ec0ff */
[----:B------:R-:W-:Y:S01]  /*4bd0*/  IMAD.MOV.U32 R67, RZ, RZ, RZ ;  /* 0x000000ffff437224 */ /* 0x000fe200078e00ff */
[----:B------:R-:W-:Y:S01]  /*4be0*/  LOP3.LUT R2, R2, 0x8, R4, 0x78, !PT ;  /* 0x0000000802027812 */ /* 0x000fe200078e7804 */
[----:B------:R-:W4:Y:S01]  /*4bf0*/  LDC R61, c[0x0][0xb20] ;  /* 0x0002c800ff3d7b82 */ /* 0x000f220000000800 */
[----:B------:R-:W3:Y:S01]  /*4c00*/  LDS R0, [UR48+0x160] ;  /* 0x00016030ff007984 */ /* 0x000ee20008000800 */
[----:B------:R-:W-:Y:S01]  /*4c10*/  LOP3.LUT R64, R64, 0x100, R3, 0xf8, !PT ;  /* 0x0000010040407812 */ /* 0x000fe200078ef803 */
[----:B------:R-:W1:Y:S01]  /*4c20*/  LDCU.64 UR54, c[0x0][0x348] ;  /* 0x00006900ff3677ac */ /* 0x000e620008000a00 */
[----:B------:R-:W-:-:S02]  /*4c30*/  LOP3.LUT R70, R70, 0x60, RZ, 0xc0, !PT ;  /* 0x0000006046467812 */ /* 0x000fc400078ec0ff */
[----:B------:R-:W-:Y:S01]  /*4c40*/  LOP3.LUT R64, R64, R2, RZ, 0xfc, !PT ;  /* 0x0000000240407212 */ /* 0x000fe200078efcff */
[----:B------:R-:W1:Y:S01]  /*4c50*/  LDCU.64 UR38, c[0x0][0x888] ;  /* 0x00011100ff2677ac */ /* 0x000e620008000a00 */
[----:B------:R-:W1:Y:S01]  /*4c60*/  LDC R27, c[0x0][0xb30] ;  /* 0x0002cc00ff1b7b82 */ /* 0x000e620000000800 */
[----:B------:R-:W-:Y:S01]  /*4c70*/  SEL R69, R69, 0xfffffff0, !P0 ;  /* 0xfffffff045457807 */ /* 0x000fe20004000000 */
[----:B------:R-:W1:Y:S01]  /*4c80*/  LDCU.64 UR44, c[0x0][0x890] ;  /* 0x00011200ff2c77ac */ /* 0x000e620008000a00 */
[----:B------:R-:W-:-:S05]  /*4c90*/  UMOV UR51, 0x1 ;  /* 0x0000000100337882 */ /* 0x000fca0000000000 */
[----:B------:R-:W1:Y:S01]  /*4ca0*/  LDC.64 R56, c[0x0][0xb10] ;  /* 0x0002c400ff387b82 */ /* 0x000e620000000a00 */
[----:B------:R-:W-:Y:S01]  /*4cb0*/  UMOV UR56, URZ ;  /* 0x000000ff00387c82 */ /* 0x000fe20008000000 */
[----:B------:R-:W-:Y:S01]  /*4cc0*/  UIADD3 UR52, UPT, UPT, UR48, 0x200, URZ ;  /* 0x0000020030347890 */ /* 0x000fe2000fffe0ff */
[----:B------:R-:W-:Y:S01]  /*4cd0*/  UMOV UR50, URZ ;  /* 0x000000ff00327c82 */ /* 0x000fe20008000000 */
[----:B------:R-:W-:-:S04]  /*4ce0*/  UMOV UR49, URZ ;  /* 0x000000ff00317c82 */ /* 0x000fc80008000000 */
[----:B------:R-:W1:Y:S08]  /*4cf0*/  LDC.64 R24, c[0x0][0xb18] ;  /* 0x0002c600ff187b82 */ /* 0x000e700000000a00 */
[----:B------:R-:W1:Y:S08]  /*4d00*/  LDC.64 R22, c[0x0][0xb28] ;  /* 0x0002ca00ff167b82 */ /* 0x000e700000000a00 */
[----:B------:R-:W1:Y:S01]  /*4d10*/  LDC.64 R54, c[0x0][0x8b0] ;  /* 0x00022c00ff367b82 */ /* 0x000e620000000a00 */
[----:B---3--:R-:W-:-:S07]  /*4d20*/  IMAD.IADD R32, R0, 0x1, R32 ;  /* 0x0000000100207824 */ /* 0x008fce00078e0220 */
[----:B------:R-:W3:Y:S08]  /*4d30*/  LDC.64 R52, c[0x0][0x8a8] ;  /* 0x00022a00ff347b82 */ /* 0x000ef00000000a00 */
[----:B--2-4-:R-:W1:Y:S02]  /*4d40*/  LDC R62, c[0x0][0x374] ;  /* 0x0000dd00ff3e7b82 */ /* 0x014e640000000800 */
.L_x_113:
[----:B------:R-:W-:Y:S02]  /*4d50*/  LEA R0, R73, UR48, 0x3 ;  /* 0x0000003049007c11 */ /* 0x000fe4000f8e18ff */
[----:B------:R-:W-:Y:S02]  /*4d60*/  SHF.L.U32 R2, R67, 0x1f, RZ ;  /* 0x0000001f43027819 */ /* 0x000fe400000006ff */
[----:B-1----:R-:W-:Y:S02]  /*4d70*/  LEA R16, R73, UR48, 0x4 ;  /* 0x0000003049107c11 */ /* 0x002fe4000f8e20ff */
[----:B------:R-:W2:Y:S02]  /*4d80*/  SYNCS.PHASECHK.TRANS64.TRYWAIT P0, [R0+URZ+0xb0], R2 ;  /* 0x0000b002000075a7 */ /* 0x000ea400080011ff */
[----:B--2---:R-:W-:Y:S05]  /*4d90*/  @!P0 BRA `(.L_x_83) ;  /* 0x0000002800e48947 */ /* 0x004fea0003800000 */
.L_x_161:
[----:B------:R-:W4:Y:S01]  /*4da0*/  LDC.64 R10, c[0x0][0xb10] ;  /* 0x0002c400ff0a7b82 */ /* 0x000f220000000a00 */
[----:B------:R-:W3:Y:S01]  /*4db0*/  LDS.128 R16, [R16+0x140] ;  /* 0x0001400010107984 */ /* 0x000ee20000000c00 */
[----:B-1----:R-:W-:Y:S01]  /*4dc0*/  ISETP.NE.AND P1, PT, R27, 0x1, PT ;  /* 0x000000011b00780c */ /* 0x002fe20003f25270 */
[----:B--2---:R-:W-:Y:S01]  /*4dd0*/  VIADD R0, R0, 0xc0 ;  /* 0x000000c000007836 */ /* 0x004fe20000000000 */
[----:B------:R-:W-:Y:S04]  /*4de0*/  ISETP.GE.AND P0, PT, R26, 0x1, PT ;  /* 0x000000011a00780c */ /* 0x000fe80003f06270 */
[----:B------:R-:W1:Y:S01]  /*4df0*/  LDC.64 R8, c[0x0][0xb18] ;  /* 0x0002c600ff087b82 */ /* 0x000e620000000a00 */
[----:B------:R-:W-:Y:S01]  /*4e00*/  PRMT R0, RZ, 0x654, R0 ;  /* 0x00000654ff007816 */ /* 0x000fe20000000000 */
[----:B------:R-:W-:Y:S01]  /*4e10*/  @!PT LDS RZ, [RZ] ;  /* 0x00000000fffff984 */ /* 0x000fe20000000800 */
[----:B------:R-:W-:Y:S01]  /*4e20*/  @!PT LDS RZ, [RZ] ;  /* 0x00000000fffff984 */ /* 0x000fe20000000800 */
[----:B------:R-:W-:Y:S01]  /*4e30*/  @!PT LDS RZ, [RZ] ;  /* 0x00000000fffff984 */ /* 0x000fe20000000800 */
[----:B------:R-:W-:Y:S01]  /*4e40*/  @!PT LDS RZ, [RZ] ;  /* 0x00000000fffff984 */ /* 0x000fe20000000800 */
[----:B------:R2:W-:Y:S06]  /*4e50*/  MEMBAR.ALL.CTA ;  /* 0x0000000000007992 */ /* 0x0005ec0000008000 */
[----:B--2---:R-:W2:Y:S01]  /*4e60*/  FENCE.VIEW.ASYNC.S ;  /* 0x00000000000073c6 */ /* 0x004ea20000000000 */
[----:B------:R-:W1:Y:S08]  /*4e70*/  @!P1 LDC R12, c[0x0][0xb20] ;  /* 0x0002c800ff0c9b82 */ /* 0x000e700000000800 */
[----:B------:R-:W1:Y:S01]  /*4e80*/  @!P1 LDC R7, c[0x0][0xb0c] ;  /* 0x0002c300ff079b82 */ /* 0x000e620000000800 */
[----:B--2---:R2:W-:Y:S01]  /*4e90*/  SYNCS.ARRIVE.TRANS64.RED.A1T0 RZ, [R0+URZ], RZ ;  /* 0x000000ff00ff79a7 */ /* 0x0045e200081004ff */
[----:B---3--:R-:W-:Y:S04]  /*4ea0*/  LOP3.LUT P4, RZ, R18, 0x1, RZ, 0xc0, !PT ;  /* 0x0000000112ff7812 */ /* 0x008fe8000788c0ff */
[----:B------:R-:W-:Y:S09]  /*4eb0*/  P2R R71, PR, RZ, 0x10 ;  /* 0x00000010ff477803 */ /* 0x000ff20000000000 */
[----:B------:R-:W-:Y:S02]  /*4ec0*/  @P4 MOV R30, R16 ;  /* 0x00000010001e4202 */ /* 0x000fe40000000f00 */
[----:B------:R-:W-:Y:S01]  /*4ed0*/  @P4 LOP3.LUT R29, R17, 0xffff, RZ, 0xc0, !PT ;  /* 0x0000ffff111d4812 */ /* 0x000fe200078ec0ff */
[----:B--2-4-:R-:W-:Y:S06]  /*4ee0*/  @!P0 BRA `(.L_x_84) ;  /* 0x0000000000a48947 */ /* 0x014fec0003800000 */
[----:B------:R-:W-:Y:S01]  /*4ef0*/  IMAD.HI.U32 R0, R62, R25, RZ ;  /* 0x000000193e007227 */ /* 0x000fe200078e00ff */
[----:B------:R-:W-:Y:S02]  /*4f00*/  ISETP.NE.AND P0, PT, R24, 0x1, PT ;  /* 0x000000011800780c */ /* 0x000fe40003f05270 */
[----:B------:R-:W-:Y:S01]  /*4f10*/  ISETP.NE.AND P2, PT, R26, 0x1, PT ;  /* 0x000000011a00780c */ /* 0x000fe20003f45270 */
[----:B------:R-:W-:Y:S01]  /*4f20*/  IMAD.HI.U32 R4, R63, R56, RZ ;  /* 0x000000383f047227 */ /* 0x000fe200078e00ff */
[----:B------:R-:W-:Y:S02]  /*4f30*/  SHF.R.U32.HI R0, RZ, R61, R0 ;  /* 0x0000003dff007219 */ /* 0x000fe40000011600 */
[----:B------:R-:W-:Y:S01]  /*4f40*/  ISETP.NE.AND P3, PT, R28, 0x1, PT ;  /* 0x000000011c00780c */ /* 0x000fe20003f65270 */
[----:B------:R-:W-:Y:S01]  /*4f50*/  IMAD.HI.U32 R6, R29, R25, RZ ;  /* 0x000000191d067227 */ /* 0x000fe200078e00ff */
[-C--:B------:R-:W-:Y:S02]  /*4f60*/  SHF.R.U32.HI R4, RZ, R57.reuse, R4 ;  /* 0x00000039ff047219 */ /* 0x080fe40000011604 */
[----:B------:R-:W-:Y:S01]  /*4f70*/  SEL R0, R62, R0, !P0 ;  /* 0x000000003e007207 */ /* 0x000fe20004000000 */
[----:B------:R-:W-:Y:S01]  /*4f80*/  IMAD.HI.U32 R5, R30, R56, RZ ;  /* 0x000000381e057227 */ /* 0x000fe200078e00ff */
[----:B------:R-:W-:Y:S03]  /*4f90*/  SEL R4, R63, R4, !P3 ;  /* 0x000000043f047207 */ /* 0x000fe60005800000 */
[-C--:B------:R-:W-:Y:S01]  /*4fa0*/  IMAD.HI.U32 R3, R0, R22.reuse, RZ ;  /* 0x0000001600037227 */ /* 0x080fe200078e00ff */
[----:B------:R-:W-:Y:S03]  /*4fb0*/  SHF.R.U32.HI R5, RZ, R57, R5 ;  /* 0x00000039ff057219 */ /* 0x000fe60000011605 */
[----:B------:R-:W-:Y:S01]  /*4fc0*/  IMAD.HI.U32 R2, R4, R22, RZ ;  /* 0x0000001604027227 */ /* 0x000fe200078e00ff */
[----:B------:R-:W-:Y:S02]  /*4fd0*/  @P2 SHF.R.U32.HI R0, RZ, R23, R3 ;  /* 0x00000017ff002219 */ /* 0x000fe40000011603 */
[----:B------:R-:W-:Y:S02]  /*4fe0*/  SHF.R.U32.HI R3, RZ, R61, R6 ;  /* 0x0000003dff037219 */ /* 0x000fe40000011606 */
[----:B------:R-:W-:Y:S01]  /*4ff0*/  @P2 SHF.R.U32.HI R4, RZ, R23, R2 ;  /* 0x00000017ff042219 */ /* 0x000fe20000011602 */
[----:B------:R-:W-:Y:S01]  /*5000*/  IMAD R0, R26, R0, RZ ;  /* 0x000000001a007224 */ /* 0x000fe200078e02ff */
[----:B------:R-:W-:Y:S02]  /*5010*/  SEL R3, R29, R3, !P0 ;  /* 0x000000031d037207 */ /* 0x000fe40004000000 */
[----:B------:R-:W-:Y:S01]  /*5020*/  SEL R2, R30, R5, !P3 ;  /* 0x000000051e027207 */ /* 0x000fe20005800000 */
[----:B------:R-:W-:Y:S01]  /*5030*/  IMAD R5, R26, R4, RZ ;  /* 0x000000041a057224 */ /* 0x000fe200078e02ff */
[C---:B------:R-:W-:Y:S01]  /*5040*/  ISETP.GE.AND P0, PT, R3.reuse, R0, PT ;  /* 0x000000000300720c */ /* 0x040fe20003f06270 */
[C---:B------:R-:W-:Y:S03]  /*5050*/  IMAD.HI.U32 R0, R3.reuse, R22, RZ ;  /* 0x0000001603007227 */ /* 0x040fe600078e00ff */
[C---:B------:R-:W-:Y:S02]  /*5060*/  ISETP.GE.OR P0, PT, R2.reuse, R5, P0 ;  /* 0x000000050200720c */ /* 0x040fe40000706670 */
[----:B------:R-:W-:Y:S04]  /*5070*/  SHF.R.U32.HI R0, RZ, R23, R0 ;  /* 0x00000017ff007219 */ /* 0x000fe80000011600 */
[C---:B------:R-:W-:Y:S05]  /*5080*/  SEL R6, R3.reuse, R0, !P2 ;  /* 0x0000000003067207 */ /* 0x040fea0005000000 */
        /* <DEDUP_REMOVED lines=14> */
[----:B------:R-:W-:Y:S07]  /*5170*/  IMAD R29, R3, R24, R29 ;  /* 0x00000018031d7224 */ /* 0x000fee00078e021d */
.L_x_84:
[----:B-1----:R-:W-:Y:S01]  /*5180*/  @!P1 ISETP.NE.AND P0, PT, R8, 0x1, PT ;  /* 0x000000010800980c */ /* 0x002fe20003f05270 */
[----:B------:R-:W-:Y:S01]  /*5190*/  @!P1 IMAD.HI.U32 R0, R30, R10, RZ ;  /* 0x0000000a1e009227 */ /* 0x000fe200078e00ff */
[----:B------:R-:W-:Y:S01]  /*51a0*/  @!P1 ISETP.NE.AND P2, PT, R7, 0x1, PT ;  /* 0x000000010700980c */ /* 0x000fe20003f45270 */
[----:B------:R-:W-:Y:S01]  /*51b0*/  ULOP3.LUT UP0, URZ, UR52, 0x1b0, URZ, 0xc0, !UPT ;  /* 0x000001b034ff7892 */ /* 0x000fe2000f80c0ff */
[----:B------:R-:W-:Y:S01]  /*51c0*/  R2UR UR42, R21 ;  /* 0x00000000152a72ca */ /* 0x000fe200000e0000 */
[----:B------:R-:W-:Y:S01]  /*51d0*/  @!P1 IMAD.HI.U32 R2, R29, R9, RZ ;  /* 0x000000091d029227 */ /* 0x000fe200078e00ff */
[----:B------:R-:W-:Y:S02]  /*51e0*/  @!P1 SHF.R.U32.HI R0, RZ, R11, R0 ;  /* 0x0000000bff009219 */ /* 0x000fe40000011600 */
[----:B------:R-:W-:Y:S01]  /*51f0*/  R2UR UR41, R20 ;  /* 0x00000000142972ca */ /* 0x000fe200000e0000 */
[----:B------:R-:W-:Y:S01]  /*5200*/  VIADD R73, R73, 0x1 ;  /* 0x0000000149497836 */ /* 0x000fe20000000000 */
[----:B------:R-:W-:Y:S02]  /*5210*/  @!P1 SHF.R.U32.HI R2, RZ, R12, R2 ;  /* 0x0000000cff029219 */ /* 0x000fe40000011602 */
[----:B------:R-:W-:Y:S02]  /*5220*/  @!P1 SEL R3, R30, R0, !P2 ;  /* 0x000000001e039207 */ /* 0x000fe40005000000 */
[----:B------:R-:W-:Y:S02]  /*5230*/  @!P1 SEL R2, R29, R2, !P0 ;  /* 0x000000021d029207 */ /* 0x000fe40004000000 */
[----:B------:R-:W-:Y:S01]  /*5240*/  @P4 SHF.R.U32.HI R66, RZ, 0x10, R17 ;  /* 0x00000010ff424819 */ /* 0x000fe20000011611 */
[----:B------:R-:W-:Y:S02]  /*5250*/  USHF.L.U32 UR42, UR42, 0x6, URZ ;  /* 0x000000062a2a7899 */ /* 0x000fe400080006ff */
[----:B------:R-:W-:Y:S02]  /*5260*/  @!P1 IMAD.IADD R0, R2, 0x1, -R3 ;  /* 0x0000000102009824 */ /* 0x000fe400078e0a03 */
[----:B------:R-:W-:Y:S01]  /*5270*/  @!P1 IMAD.IADD R2, R3, 0x1, -R2 ;  /* 0x0000000103029824 */ /* 0x000fe200078e0a02 */
[----:B------:R-:W-:Y:S01]  /*5280*/  USHF.L.U32 UR41, UR41, 0x6, URZ ;  /* 0x0000000629297899 */ /* 0x000fe200080006ff */
[----:B------:R-:W-:Y:S02]  /*5290*/  @!P1 IMAD R30, R0, R7, R30 ;  /* 0x00000007001e9224 */ /* 0x000fe400078e021e */
[----:B------:R-:W-:Y:S01]  /*52a0*/  @!P1 IMAD R29, R2, R8, R29 ;  /* 0x00000008021d9224 */ /* 0x000fe200078e021d */
[----:B------:R-:W-:Y:S08]  /*52b0*/  BRA.U !UP0, `(.L_x_85) ;  /* 0x00000001087c7547 */ /* 0x000ff0000b800000 */
[----:B------:R-:W1:Y:S01]  /*52c0*/  LDCU.64 UR8, c[0x4][0x80] ;  /* 0x01001000ff0877ac */ /* 0x000e620008000a00 */
[----:B------:R-:W-:Y:S01]  /*52d0*/  MOV R2, 0x0 ;  /* 0x0000000000027802 */ /* 0x000fe20000000f00 */
[----:B------:R-:W-:Y:S02]  /*52e0*/  HFMA2 R12, -RZ, RZ, 0, 5.9604644775390625e-08 ;  /* 0x00000001ff0c7431 */ /* 0x000fe400000001ff */
[----:B------:R-:W-:Y:S01]  /*52f0*/  IMAD.MOV.U32 R8, RZ, RZ, 0x70 ;  /* 0x00000070ff087424 */ /* 0x000fe200078e00ff */
[----:B------:R2:W3:Y:S01]  /*5300*/  LDC.64 R14, c[0x4][R2] ;  /* 0x01000000020e7b82 */ /* 0x0004e20000000a00 */
[----:B------:R-:W4:Y:S01]  /*5310*/  LDCU.64 UR6, c[0x4][0x88] ;  /* 0x01001100ff0677ac */ /* 0x000f220008000a00 */
[----:B------:R-:W-:Y:S01]  /*5320*/  IMAD.MOV.U32 R13, RZ, RZ, RZ ;  /* 0x000000ffff0d7224 */ /* 0x000fe200078e00ff */
[----:B------:R-:W2:Y:S01]  /*5330*/  LDCU.64 UR4, c[0x4][0x8] ;  /* 0x01000100ff0477ac */ /* 0x000ea20008000a00 */
[----:B-1----:R-:W-:Y:S01]  /*5340*/  MOV R5, UR9 ;  /* 0x0000000900057c02 */ /* 0x002fe20008000f00 */
[----:B------:R-:W-:Y:S01]  /*5350*/  IMAD.U32 R4, RZ, RZ, UR8 ;  /* 0x00000008ff047e24 */ /* 0x000fe2000f8e00ff */
[----:B----4-:R-:W-:Y:S01]  /*5360*/  MOV R7, UR7 ;  /* 0x0000000700077c02 */ /* 0x010fe20008000f00 */
[----:B------:R-:W-:Y:S01]  /*5370*/  IMAD.U32 R6, RZ, RZ, UR6 ;  /* 0x00000006ff067e24 */ /* 0x000fe2000f8e00ff */
[----:B--2---:R-:W-:Y:S01]  /*5380*/  MOV R11, UR5 ;  /* 0x00000005000b7c02 */ /* 0x004fe20008000f00 */
[----:B------:R-:W-:Y:S02]  /*5390*/  IMAD.U32 R10, RZ, RZ, UR4 ;  /* 0x00000004ff0a7e24 */ /* 0x000fe4000f8e00ff */
[----:B------:R-:W-:Y:S07]  /*53a0*/  LEPC R20, `(.L_x_86) ;  /* 0x000000001014794e */ /* 0x000fee0000000000 */
[----:B---3-5:R-:W-:Y:S05]  /*53b0*/  CALL.ABS.NOINC R14 ;  /* 0x000000000e007343 */ /* 0x028fea0003c00000 */
.L_x_86:
[----:B------:R-:W1:Y:S01]  /*53c0*/  LDCU.64 UR8, c[0x4][0x80] ;  /* 0x01001000ff0877ac */ /* 0x000e620008000a00 */
[----:B------:R-:W2:Y:S01]  /*53d0*/  LDC.64 R2, c[0x4][R2] ;  /* 0x0100000002027b82 */ /* 0x000ea20000000a00 */
[----:B------:R-:W-:Y:S02]  /*53e0*/  HFMA2 R12, -RZ, RZ, 0, 5.9604644775390625e-08 ;  /* 0x00000001ff0c7431 */ /* 0x000fe400000001ff */
[----:B------:R-:W-:Y:S02]  /*53f0*/  IMAD.MOV.U32 R8, RZ, RZ, 0x70 ;  /* 0x00000070ff087424 */ /* 0x000fe400078e00ff */
[----:B------:R-:W-:Y:S01]  /*5400*/  IMAD.MOV.U32 R13, RZ, RZ, RZ ;  /* 0x000000ffff0d7224 */ /* 0x000fe200078e00ff */
[----:B------:R-:W3:Y:S01]  /*5410*/  LDCU.64 UR6, c[0x4][0x88] ;  /* 0x01001100ff0677ac */ /* 0x000ee20008000a00 */
[----:B------:R-:W4:Y:S01]  /*5420*/  LDCU.64 UR4, c[0x4][0x8] ;  /* 0x01000100ff0477ac */ /* 0x000f220008000a00 */
[----:B-1----:R-:W-:Y:S02]  /*5430*/  MOV R4, UR8 ;  /* 0x0000000800047c02 */ /* 0x002fe40008000f00 */
[----:B------:R-:W-:Y:S02]  /*5440*/  MOV R5, UR9 ;  /* 0x0000000900057c02 */ /* 0x000fe40008000f00 */
[----:B---3--:R-:W-:Y:S01]  /*5450*/  MOV R7, UR7 ;  /* 0x0000000700077c02 */ /* 0x008fe20008000f00 */
[----:B------:R-:W-:Y:S01]  /*5460*/  IMAD.U32 R6, RZ, RZ, UR6 ;  /* 0x00000006ff067e24 */ /* 0x000fe2000f8e00ff */
[----:B----4-:R-:W-:Y:S01]  /*5470*/  MOV R11, UR5 ;  /* 0x00000005000b7c02 */ /* 0x010fe20008000f00 */
[----:B------:R-:W-:Y:S02]  /*5480*/  IMAD.U32 R10, RZ, RZ, UR4 ;  /* 0x00000004ff0a7e24 */ /* 0x000fe4000f8e00ff */
[----:B------:R-:W-:Y:S07]  /*5490*/  LEPC R20, `(.L_x_85) ;  /* 0x000000001014794e */ /* 0x000fee0000000000 */
[----:B--2---:R-:W-:Y:S05]  /*54a0*/  CALL.ABS.NOINC R2 ;  /* 0x0000000002007343 */ /* 0x004fea0003c00000 */
.L_x_85:
[----:B------:R-:W-:Y:S01]  /*54b0*/  ISETP.NE.U32.AND P4, PT, R54, RZ, PT ;  /* 0x000000ff3600720c */ /* 0x000fe20003f85070 */
[----:B------:R-:W-:Y:S01]  /*54c0*/  UISETP.NE.AND UP2, UPT, UR53, URZ, UPT ;  /* 0x000000ff3500728c */ /* 0x000fe2000bf45270 */
[----:B------:R-:W-:Y:S01]  /*54d0*/  ISETP.NE.U32.AND P2, PT, RZ, UR38, PT ;  /* 0x00000026ff007c0c */ /* 0x000fe2000bf45070 */
[----:B------:R-:W-:Y:S01]  /*54e0*/  UISETP.NE.U32.AND UP1, UPT, UR44, URZ, UPT ;  /* 0x000000ff2c00728c */ /* 0x000fe2000bf25070 */
[----:B------:R-:W-:Y:S01]  /*54f0*/  ISETP.NE.AND.EX P4, PT, R55, RZ, PT, P4 ;  /* 0x000000ff3700720c */ /* 0x000fe20003f85340 */
[----:B------:R-:W-:Y:S01]  /*5500*/  UPLOP3.LUT UP0, UPT, UPT, UPT, UPT, 0x40, 0x4 ;  /* 0x000000000004789c */ /* 0x000fe20003f0e870 */
[----:B------:R-:W-:Y:S01]  /*5510*/  ISETP.NE.AND.EX P2, PT, RZ, UR39, PT, P2 ;  /* 0x00000027ff007c0c */ /* 0x000fe2000bf45320 */
[----:B------:R-:W-:Y:S01]  /*5520*/  UISETP.NE.AND.EX UP1, UPT, UR45, URZ, UPT, UP1 ;  /* 0x000000ff2d00728c */ /* 0x000fe2000bf25310 */
[----:B------:R-:W-:Y:S04]  /*5530*/  PLOP3.LUT P1, PT, PT, PT, UP2, 0x80, 0x8 ;  /* 0x000000000008781c */ /* 0x000fe80003f2f028 */
[----:B------:R-:W-:Y:S06]  /*5540*/  @UP2 UPLOP3.LUT UP0, UPT, UPT, UPT, UP1, 0x80, 0x8 ;  /* 0x000000000008289c */ /* 0x000fec0003f0f010 */
[----:B------:R-:W-:Y:S01]  /*5550*/  PLOP3.LUT P0, PT, PT, PT, UP0, 0x80, 0x8 ;  /* 0x000000000008781c */ /* 0x000fe20003f0f008 */
[----:B------:R-:W-:Y:S01]  /*5560*/  @!UPT UIADD3 URZ, UPT, UPT, URZ, URZ, URZ ;  /* 0x000000fffffff290 */ /* 0x000fe2000fffe0ff */
[----:B------:R-:W-:Y:S11]  /*5570*/  BRA.U !UP1, `(.L_x_87) ;  /* 0x0000000109387547 */ /* 0x000ff6000b800000 */
[----:B------:R-:W-:Y:S01]  /*5580*/  UISETP.NE.U32.AND UP0, UPT, UR38, URZ, UPT ;  /* 0x000000ff2600728c */ /* 0x000fe2000bf05070 */
[----:B------:R-:W-:Y:S02]  /*5590*/  HFMA2 R0, -RZ, RZ, 0, 5.9604644775390625e-08 ;  /* 0x00000001ff007431 */ /* 0x000fe400000001ff */
[----:B------:R-:W-:Y:S01]  /*55a0*/  IMAD.MOV.U32 R60, RZ, RZ, 0x1 ;  /* 0x00000001ff3c7424 */ /* 0x000fe200078e00ff */
[----:B------:R-:W-:Y:S06]  /*55b0*/  UISETP.NE.AND.EX UP0, UPT, UR39, URZ, UPT, UP0 ;  /* 0x000000ff2700728c */ /* 0x000fec000bf05300 */
[----:B------:R-:W-:Y:S05]  /*55c0*/  PLOP3.LUT P3, PT, PT, PT, UP0, 0x80, 0x8 ;  /* 0x000000000008781c */ /* 0x000fea0003f6f008 */
[----:B------:R-:W1:Y:S01]  /*55d0*/  @UP0 LDCU.64 UR6, c[0x0][0x888] ;  /* 0x00011100ff0607ac */ /* 0x000e620008000a00 */
[----:B------:R-:W-:Y:S07]  /*55e0*/  @UP0 UIMAD UR4, UR36, UR44, URZ ;  /* 0x0000002c240402a4 */ /* 0x000fee000f8e02ff */
[----:B------:R-:W-:Y:S01]  /*55f0*/  @!P3 PRMT R60, R0, 0x7610, R60 ;  /* 0x00007610003cb816 */ /* 0x000fe2000000003c */
[----:B-1----:R-:W-:Y:S03]  /*5600*/  @UP0 UIMAD.WIDE UR6, UR4, 0x4, UR6 ;  /* 0x00000004040608a5 */ /* 0x002fe6000f8e0206 */
[----:B------:R-:W1:Y:S03]  /*5610*/  @!UP0 LDCU UR4, c[0x0][0x880] ;  /* 0x00011000ff0487ac */ /* 0x000e660008000800 */
[----:B------:R-:W-:Y:S01]  /*5620*/  IMAD.U32 R2, RZ, RZ, UR6 ;  /* 0x00000006ff027e24 */ /* 0x000fe2000f8e00ff */
[----:B------:R-:W-:Y:S05]  /*5630*/  MOV R3, UR7 ;  /* 0x0000000700037c02 */ /* 0x000fea0008000f00 */
[----:B-----5:R2:W5:Y:S02]  /*5640*/  @P3 LDG.E R35, desc[UR46][R2.64] ;  /* 0x0000002e02233981 */ /* 0x020564000c1e1900 */
[----:B-12---:R-:W-:Y:S02]  /*5650*/  @!P3 IMAD.U32 R35, RZ, RZ, UR4 ;  /* 0x00000004ff23be24 */ /* 0x006fe4000f8e00ff */
.L_x_87:
[----:B------:R-:W-:Y:S05]  /*5660*/  @!P4 BRA `(.L_x_88) ;  /* 0x000000000020c947 */ /* 0x000fea0003800000 */
[----:B------:R-:W-:Y:S04]  /*5670*/  ISETP.NE.U32.AND P3, PT, R52, RZ, PT ;  /* 0x000000ff3400720c */ /* 0x000fe80003f65070 */
[----:B------:R-:W-:Y:S11]  /*5680*/  ISETP.NE.AND.EX P3, PT, R53, RZ, PT, P3 ;  /* 0x000000ff3500720c */ /* 0x000ff60003f65330 */
[----:B------:R-:W-:Y:S02]  /*5690*/  @!UPT UIADD3 URZ, UPT, UPT, URZ, URZ, URZ ;  /* 0x000000fffffff290 */ /* 0x000fe4000fffe0ff */
[----:B------:R-:W1:Y:S01]  /*56a0*/  @P3 LDC.64 R2, c[0x0][0x8a8] ;  /* 0x00022a00ff023b82 */ /* 0x000e620000000a00 */
[----:B------:R-:W-:Y:S04]  /*56b0*/  @P3 IMAD R0, R54, UR36, RZ ;  /* 0x0000002436003c24 */ /* 0x000fe8000f8e02ff */
[----:B-1----:R-:W-:Y:S05]  /*56c0*/  @P3 IMAD.WIDE R2, R0, 0x4, R2 ;  /* 0x0000000400023825 */ /* 0x002fea00078e0202 */
[----:B-----5:R1:W5:Y:S02]  /*56d0*/  @P3 LDG.E R33, desc[UR46][R2.64] ;  /* 0x0000002e02213981 */ /* 0x020364000c1e1900 */
[----:B-1----:R-:W2:Y:S02]  /*56e0*/  @!P3 LDC R33, c[0x0][0x8a0] ;  /* 0x00022800ff21bb82 */ /* 0x002ea40000000800 */
.L_x_88:
[----:B-----5:R-:W-:Y:S01]  /*56f0*/  FSETP.NEU.AND P3, PT, R35, RZ, PT ;  /* 0x000000ff2300720b */ /* 0x020fe20003f6d000 */
[----:B------:R-:W-:Y:S01]  /*5700*/  IMAD.U32 R2, RZ, RZ, UR56 ;  /* 0x00000038ff027e24 */ /* 0x000fe2000f8e00ff */
[----:B------:R-:W-:Y:S01]  /*5710*/  SEL R5, RZ, 0xffffffff, P2 ;  /* 0xffffffffff057807 */ /* 0x000fe20001000000 */
[----:B------:R-:W-:Y:S01]  /*5720*/  ULOP3.LUT UR4, UR51, 0x1, URZ, 0x3c, !UPT ;  /* 0x0000000133047892 */ /* 0x000fe2000f8e3cff */
[----:B------:R-:W-:Y:S01]  /*5730*/  @P1 LOP3.LUT P2, RZ, R60, 0xff, RZ, 0xc0, !PT ;  /* 0x000000ff3cff1812 */ /* 0x000fe2000784c0ff */
[----:B------:R-:W-:Y:S01]  /*5740*/  BSSY B1, `(.L_x_89) ;  /* 0x000003d000017945 */ /* 0x000fe20003800000 */
[----:B------:R-:W-:Y:S01]  /*5750*/  @P1 SEL R0, RZ, 0xffffffff, P3 ;  /* 0xffffffffff001807 */ /* 0x000fe20001800000 */
[----:B------:R-:W-:Y:S01]  /*5760*/  IMAD.MOV.U32 R47, RZ, RZ, 0x1 ;  /* 0x00000001ff2f7424 */ /* 0x000fe200078e00ff */
[----:B------:R-:W-:Y:S01]  /*5770*/  LEA R2, R2, UR48, 0x3 ;  /* 0x0000003002027c11 */ /* 0x000fe2000f8e18ff */
[----:B------:R-:W-:Y:S01]  /*5780*/  IMAD.U32 R45, RZ, RZ, UR4 ;  /* 0x00000004ff2d7e24 */ /* 0x000fe2000f8e00ff */
[----:B------:R-:W-:Y:S01]  /*5790*/  @P0 SEL R0, R5, R0, !P2 ;  /* 0x0000000005000207 */ /* 0x000fe20005000000 */
[----:B------:R-:W-:Y:S01]  /*57a0*/  IMAD.U32 R46, RZ, RZ, UR56 ;  /* 0x00000038ff2e7e24 */ /* 0x000fe2000f8e00ff */
[C---:B------:R-:W-:Y:S02]  /*57b0*/  LEA R44, R31.reuse, UR48, 0x3 ;  /* 0x000000301f2c7c11 */ /* 0x040fe4000f8e18ff */
[----:B------:R-:W-:Y:S02]  /*57c0*/  CS2R R50, SRZ ;  /* 0x0000000000327805 */ /* 0x000fe4000001ff00 */
[----:B------:R-:W-:Y:S02]  /*57d0*/  @P1 LOP3.LUT R0, R0, 0x1, RZ, 0xc0, !PT ;  /* 0x0000000100001812 */ /* 0x000fe400078ec0ff */
[----:B------:R-:W-:Y:S02]  /*57e0*/  CS2R R48, SRZ ;  /* 0x0000000000307805 */ /* 0x000fe4000001ff00 */
[----:B------:R-:W-:Y:S02]  /*57f0*/  SHF.L.U32 R3, R68, 0x1f, RZ ;  /* 0x0000001f44037819 */ /* 0x000fe400000006ff */
[----:B------:R-:W-:Y:S02]  /*5800*/  CS2R R42, SRZ ;  /* 0x00000000002a7805 */ /* 0x000fe4000001ff00 */
[----:B------:R-:W-:Y:S02]  /*5810*/  ISETP.NE.U32.OR P5, PT, R0, 0x1, !P1 ;  /* 0x000000010000780c */ /* 0x000fe40004fa5470 */
[----:B------:R-:W-:Y:S02]  /*5820*/  CS2R R40, SRZ ;  /* 0x0000000000287805 */ /* 0x000fe4000001ff00 */
[----:B------:R-:W-:Y:S02]  /*5830*/  PLOP3.LUT P2, PT, PT, PT, UP1, 0x80, 0x8 ;  /* 0x000000000008781c */ /* 0x000fe40003f4f018 */
[----:B------:R-:W-:Y:S02]  /*5840*/  LEA.HI R34, R31, R31, RZ, 0x1 ;  /* 0x0000001f1f227211 */ /* 0x000fe400078f08ff */
[----:B------:R-:W-:Y:S02]  /*5850*/  LOP3.LUT P4, R72, R60, 0xff, RZ, 0xc0, !PT ;  /* 0x000000ff3c487812 */ /* 0x000fe4000788c0ff */
[----:B------:R-:W-:Y:S02]  /*5860*/  SEL R4, RZ, 0xffffffff, P3 ;  /* 0xffffffffff047807 */ /* 0x000fe40001800000 */
[----:B------:R-:W-:Y:S02]  /*5870*/  P2R R74, PR, RZ, 0x20 ;  /* 0x00000020ff4a7803 */ /* 0x000fe40000000000 */
[----:B------:R-:W-:Y:S03]  /*5880*/  @P5 SHF.L.U32 R0, R45, 0x1f, RZ ;  /* 0x0000001f2d005819 */ /* 0x000fe600000006ff */
[----:B------:R-:W-:Y:S01]  /*5890*/  @P2 SEL R4, R5, R4, !P4 ;  /* 0x0000000405042207 */ /* 0x000fe20006000000 */
[----:B------:R1:W3:Y:S03]  /*58a0*/  @P5 SYNCS.PHASECHK.TRANS64.TRYWAIT P1, [R2+URZ+0x70], R0 ;  /* 0x00007000020055a7 */ /* 0x0002e600080211ff */
[----:B------:R-:W-:Y:S04]  /*58b0*/  LOP3.LUT R4, R4, 0x1, RZ, 0xc0, !PT ;  /* 0x0000000104047812 */ /* 0x000fe800078ec0ff */
[----:B------:R-:W-:Y:S04]  /*58c0*/  ISETP.NE.U32.AND P2, PT, R4, 0x1, PT ;  /* 0x000000010400780c */ /* 0x000fe80003f45070 */
[----:B------:R-:W-:Y:S01]  /*58d0*/  P2R R76, PR, RZ, 0x4 ;  /* 0x00000004ff4c7803 */ /* 0x000fe20000000000 */
[----:B------:R4:W2:Y:S01]  /*58e0*/  SYNCS.PHASECHK.TRANS64.TRYWAIT P0, [R44+URZ+0xd0], R3 ;  /* 0x0000d0032c0075a7 */ /* 0x0008a200080011ff */
[C---:B-1----:R-:W-:Y:S01]  /*58f0*/  IMAD.SHL.U32 R0, R34.reuse, 0x20, RZ ;  /* 0x0000002022007824 */ /* 0x042fe200078e00ff */
[----:B------:R-:W-:Y:S04]  /*5900*/  LOP3.LUT R34, R34, 0xffe, RZ, 0xc0, !PT ;  /* 0x00000ffe22227812 */ /* 0x000fe800078ec0ff */
[----:B------:R-:W-:Y:S01]  /*5910*/  LOP3.LUT R0, R0, 0xffffffc0, RZ, 0xc0, !PT ;  /* 0xffffffc000007812 */ /* 0x000fe200078ec0ff */
[----:B------:R-:W-:Y:S04]  /*5920*/  IMAD.IADD R34, R31, 0x1, -R34 ;  /* 0x000000011f227824 */ /* 0x000fe800078e0a22 */
[----:B------:R-:W-:Y:S04]  /*5930*/  IMAD.IADD R0, R32, 0x1, R0 ;  /* 0x0000000120007824 */ /* 0x000fe800078e0200 */
[----:B------:R-:W-:Y:S01]  /*5940*/  IMAD R34, R34, 0x100000, R0 ;  /* 0x0010000022227824 */ /* 0x000fe200078e0200 */
[----:B---3--:R-:W-:Y:S01]  /*5950*/  @P5 SEL R47, RZ, 0x1, !P1 ;  /* 0x00000001ff2f5807 */ /* 0x008fe20004800000 */
[----:B----4-:R-:W-:Y:S06]  /*5960*/  @!P5 BRA `(.L_x_90) ;  /* 0x000000000068d947 */ /* 0x010fec0003800000 */
[----:B------:R-:W-:Y:S01]  /*5970*/  HFMA2 R43, -RZ, RZ, 0, 0 ;  /* 0x00000000ff2b7431 */ /* 0x000fe200000001ff */
[----:B------:R-:W-:Y:S01]  /*5980*/  ISETP.NE.AND P1, PT, R47, RZ, PT ;  /* 0x000000ff2f00720c */ /* 0x000fe20003f25270 */
[----:B------:R-:W-:Y:S01]  /*5990*/  IMAD.U32 R0, RZ, RZ, UR56 ;  /* 0x00000038ff007e24 */ /* 0x000fe2000f8e00ff */
[----:B------:R-:W-:Y:S11]  /*59a0*/  BSSY B0, `(.L_x_91) ;  /* 0x0000005000007945 */ /* 0x000ff60003800000 */
[----:B------:R-:W-:Y:S05]  /*59b0*/  @P1 BRA `(.L_x_92) ;  /* 0x00000000000c1947 */ /* 0x000fea0003800000 */
[----:B------:R-:W-:Y:S04]  /*59c0*/  SHF.L.U32 R4, R45, 0x1f, RZ ;  /* 0x0000001f2d047819 */ /* 0x000fe800000006ff */
[----:B------:R-:W1:Y:S02]  /*59d0*/  SYNCS.PHASECHK.TRANS64.TRYWAIT P1, [R2+URZ+0x70], R4 ;  /* 0x00007004020075a7 */ /* 0x000e6400080211ff */
[----:B-1----:R-:W-:Y:S05]  /*59e0*/  @!P1 BRA `(.L_x_93) ;  /* 0x0000001c00e49947 */ /* 0x002fea0003800000 */
.L_x_92:
[----:B------:R-:W-:Y:S05]  /*59f0*/  BSYNC B0 ;  /* 0x0000000000007941 */ /* 0x000fea0003800000 */
.L_x_91:
[----:B------:R-:W-:Y:S01]  /*5a00*/  ISETP.NE.AND P1, PT, R76, RZ, PT ;  /* 0x000000ff4c00720c */ /* 0x000fe20003f25270 */
[----:B------:R-:W-:Y:S01]  /*5a10*/  IMAD.MOV.U32 R42, RZ, RZ, RZ ;  /* 0x000000ffff2a7224 */ /* 0x000fe200078e00ff */
[----:B------:R-:W-:Y:S02]  /*5a20*/  CS2R R40, SRZ ;  /* 0x0000000000287805 */ /* 0x000fe4000001ff00 */
[----:B------:R-:W-:Y:S02]  /*5a30*/  CS2R R50, SRZ ;  /* 0x0000000000327805 */ /* 0x000fe4000001ff00 */
[----:B------:R-:W-:Y:S07]  /*5a40*/  CS2R R48, SRZ ;  /* 0x0000000000307805 */ /* 0x000fee000001ff00 */
[----:B-1----:R-:W-:Y:S01]  /*5a50*/  @P1 IMAD R2, R0, 0x800, R64 ;  /* 0x0000080000021824 */ /* 0x002fe200078e0240 */
[----:B------:R-:W-:Y:S05]  /*5a60*/  @P1 WARPSYNC.ALL ;  /* 0x0000000000001948 */ /* 0x000fea0003800000 */
[----:B------:R-:W-:Y:S01]  /*5a70*/  @P1 LEA R2, R2, UR48, 0x1 ;  /* 0x0000003002021c11 */ /* 0x000fe2000f8e08ff */
[----:B------:R-:W-:Y:S04]  /*5a80*/  UIADD3 UR5, UPT, UPT, UR56, 0x1, URZ ;  /* 0x0000000138057890 */ /* 0x000fe8000fffe0ff */
[----:B------:R1:W3:Y:S01]  /*5a90*/  @P1 LDSM.16.M88.4 R40, [R2+0x200] ;  /* 0x000200000228183b */ /* 0x0002e20000000200 */
[----:B------:R-:W-:Y:S01]  /*5aa0*/  UISETP.NE.AND UP0, UPT, UR5, 0x3, UPT ;  /* 0x000000030500788c */ /* 0x000fe2000bf05270 */
[----:B------:R-:W-:Y:S03]  /*5ab0*/  @P1 IMAD R0, R69, 0x2, R2 ;  /* 0x0000000245001824 */ /* 0x000fe600078e0202 */
[----:B------:R-:W-:Y:S02]  /*5ac0*/  USEL UR4, URZ, 0x1, UP0 ;  /* 0x00000001ff047887 */ /* 0x000fe40008000000 */
[----:B------:R1:W4:Y:S01]  /*5ad0*/  @P1 LDSM.16.M88.4 R48, [R0+0x200] ;  /* 0x000200000030183b */ /* 0x0003220000000200 */
[----:B------:R-:W-:Y:S03]  /*5ae0*/  USEL UR5, UR5, URZ, UP0 ;  /* 0x000000ff05057287 */ /* 0x000fe60008000000 */
[----:B------:R-:W-:Y:S03]  /*5af0*/  LOP3.LUT R45, R45, UR4, RZ, 0x3c, !PT ;  /* 0x000000042d2d7c12 */ /* 0x000fe6000f8e3cff */
[----:B------:R-:W-:Y:S02]  /*5b00*/  IMAD.U32 R46, RZ, RZ, UR5 ;  /* 0x00000005ff2e7e24 */ /* 0x000fe4000f8e00ff */
.L_x_90:
[----:B------:R-:W-:Y:S05]  /*5b10*/  BSYNC B1 ;  /* 0x0000000000017941 */ /* 0x000fea0003800000 */
.L_x_89:
[----:B-1----:R-:W-:Y:S04]  /*5b20*/  SHF.R.U32.HI R0, RZ, 0x15, R34 ;  /* 0x00000015ff007819 */ /* 0x002fe80000011622 */
[----:B------:R-:W-:Y:S01]  /*5b30*/  LOP3.LUT P1, RZ, R0, 0x3, R65, 0x48, !PT ;  /* 0x0000000300ff7812 */ /* 0x000fe20007824841 */
[----:B------:R-:W-:Y:S01]  /*5b40*/  @!UPT UIADD3 URZ, UPT, UPT, URZ, URZ, URZ ;  /* 0x000000fffffff290 */ /* 0x000fe2000fffe0ff */
[----:B--2---:R-:W-:Y:S11]  /*5b50*/  @P0 BRA `(.L_x_94) ;  /* 0x0000000000080947 */ /* 0x004ff60003800000 */
[----:B------:R-:W1:Y:S02]  /*5b60*/  SYNCS.PHASECHK.TRANS64.TRYWAIT P0, [R44+URZ+0xd0], R3 ;  /* 0x0000d0032c0075a7 */ /* 0x000e6400080011ff */
[----:B-1----:R-:W-:Y:S05]  /*5b70*/  @!P0 BRA `(.L_x_95) ;  /* 0x0000001c00948947 */ /* 0x002fea0003800000 */
.L_x_94:
[----:B------:R-:W-:Y:S05]  /*5b80*/  @!P1 BRA `(.L_x_96) ;  /* 0x0000000000409947 */ /* 0x000fea0003800000 */
[----:B------:R-:W2:Y:S01]  /*5b90*/  LDCU.64 UR8, c[0x4][0x70] ;  /* 0x01000e00ff0877ac */ /* 0x000ea20008000a00 */
[----:B-1----:R-:W-:Y:S01]  /*5ba0*/  MOV R3, 0x0 ;  /* 0x0000000000037802 */ /* 0x002fe20000000f00 */
[----:B------:R-:W-:Y:S02]  /*5bb0*/  HFMA2 R12, -RZ, RZ, 0, 5.9604644775390625e-08 ;  /* 0x00000001ff0c7431 */ /* 0x000fe400000001ff */
[----:B------:R-:W-:Y:S02]  /*5bc0*/  IMAD.MOV.U32 R8, RZ, RZ, 0x192 ;  /* 0x00000192ff087424 */ /* 0x000fe400078e00ff */
[----:B------:R-:W-:Y:S01]  /*5bd0*/  IMAD.MOV.U32 R13, RZ, RZ, RZ ;  /* 0x000000ffff0d7224 */ /* 0x000fe200078e00ff */
[----:B------:R-:W1:Y:S01]  /*5be0*/  LDCU.64 UR6, c[0x4][0x78] ;  /* 0x01000f00ff0677ac */ /* 0x000e620008000a00 */
[----:B------:R-:W3:Y:S01]  /*5bf0*/  LDC.64 R2, c[0x4][R3] ;  /* 0x0100000003027b82 */ /* 0x000ee20000000a00 */
[----:B------:R-:W5:Y:S01]  /*5c00*/  LDCU.64 UR4, c[0x4][0x10] ;  /* 0x01000200ff0477ac */ /* 0x000f620008000a00 */
[----:B--2---:R-:W-:Y:S01]  /*5c10*/  MOV R5, UR9 ;  /* 0x0000000900057c02 */ /* 0x004fe20008000f00 */
[----:B------:R-:W-:Y:S01]  /*5c20*/  IMAD.U32 R4, RZ, RZ, UR8 ;  /* 0x00000008ff047e24 */ /* 0x000fe2000f8e00ff */
[----:B-1----:R-:W-:Y:S01]  /*5c30*/  MOV R7, UR7 ;  /* 0x0000000700077c02 */ /* 0x002fe20008000f00 */
[----:B------:R-:W-:Y:S01]  /*5c40*/  IMAD.U32 R6, RZ, RZ, UR6 ;  /* 0x00000006ff067e24 */ /* 0x000fe2000f8e00ff */
[----:B-----5:R-:W-:Y:S01]  /*5c50*/  MOV R11, UR5 ;  /* 0x00000005000b7c02 */ /* 0x020fe20008000f00 */
[----:B------:R-:W-:Y:S02]  /*5c60*/  IMAD.U32 R10, RZ, RZ, UR4 ;  /* 0x00000004ff0a7e24 */ /* 0x000fe4000f8e00ff */
[----:B------:R-:W-:Y:S07]  /*5c70*/  LEPC R20, `(.L_x_96) ;  /* 0x000000001014794e */ /* 0x000fee0000000000 */
[----:B---34-:R-:W-:Y:S05]  /*5c80*/  CALL.ABS.NOINC R2 ;  /* 0x0000000002007343 */ /* 0x018fea0003c00000 */
.L_x_96:
[----:B-1-3--:R-:W-:Y:S01]  /*5c90*/  SHF.L.U32 R3, R40, 0x10, RZ ;  /* 0x0000001028037819 */ /* 0x00afe200000006ff */
[----:B------:R-:W-:Y:S05]  /*5ca0*/  WARPSYNC.ALL ;  /* 0x0000000000007948 */ /* 0x000fea0003800000 */
[----:B------:R-:W-:Y:S01]  /*5cb0*/  R2UR UR4, R34 ;  /* 0x00000000220472ca */ /* 0x000fe200000e0000 */
[----:B------:R-:W-:Y:S01]  /*5cc0*/  BSSY.RECONVERGENT B0, `(.L_x_97) ;  /* 0x0000050000007945 */ /* 0x000fe20003800200 */
[----:B------:R-:W-:Y:S02]  /*5cd0*/  SHF.L.U32 R20, R42, 0x10, RZ ;  /* 0x000000102a147819 */ /* 0x000fe400000006ff */
[----:B------:R-:W-:Y:S02]  /*5ce0*/  SHF.L.U32 R75, R69, 0x1, RZ ;  /* 0x00000001454b7819 */ /* 0x000fe400000006ff */
[----:B------:R-:W-:Y:S07]  /*5cf0*/  ISETP.NE.AND P0, PT, R70, RZ, PT ;  /* 0x000000ff4600720c */ /* 0x000fee0003f05270 */
[----:B------:R-:W1:Y:S02]  /*5d00*/  LDTM.16dp256bit.x4 R4, tmem[UR4] ;  /* 0x00000004000479ee */ /* 0x000e640008120000 */
[C---:B-1----:R-:W-:Y:S01]  /*5d10*/  FMUL R0, R33.reuse, R4 ;  /* 0x0000000421007220 */ /* 0x042fe20000400000 */
[----:B------:R-:W-:Y:S01]  /*5d20*/  LOP3.LUT R4, R40, 0xffff0000, RZ, 0xc0, !PT ;  /* 0xffff000028047812 */ /* 0x000fe200078ec0ff */
[----:B------:R-:W-:Y:S01]  /*5d30*/  FMUL R2, R33, R5 ;  /* 0x0000000521027220 */ /* 0x000fe20000400000 */
[----:B------:R-:W-:Y:S01]  /*5d40*/  SHF.L.U32 R5, R41, 0x10, RZ ;  /* 0x0000001029057819 */ /* 0x000fe200000006ff */
[----:B------:R-:W-:Y:S01]  /*5d50*/  FFMA R0, R35, R3, R0 ;  /* 0x0000000323007223 */ /* 0x000fe20000000000 */
[----:B------:R-:W-:Y:S01]  /*5d60*/  FMUL R3, R33, R6 ;  /* 0x0000000621037220 */ /* 0x000fe20000400000 */
[----:B------:R-:W-:Y:S01]  /*5d70*/  LOP3.LUT R6, R41, 0xffff0000, RZ, 0xc0, !PT ;  /* 0xffff000029067812 */ /* 0x000fe200078ec0ff */
[----:B------:R-:W-:Y:S01]  /*5d80*/  FFMA R2, R35, R4, R2 ;  /* 0x0000000423027223 */ /* 0x000fe20000000002 */
[----:B------:R-:W-:Y:S01]  /*5d90*/  FMUL R7, R33, R7 ;  /* 0x0000000721077220 */ /* 0x000fe20000400000 */
[----:B------:R-:W-:Y:S01]  /*5da0*/  FFMA R3, R35, R5, R3 ;  /* 0x0000000523037223 */ /* 0x000fe20000000003 */
[C---:B------:R-:W-:Y:S01]  /*5db0*/  FMUL R4, R33.reuse, R8 ;  /* 0x0000000821047220 */ /* 0x040fe20000400000 */
[----:B------:R-:W-:Y:S01]  /*5dc0*/  FMUL R5, R33, R9 ;  /* 0x0000000921057220 */ /* 0x000fe20000400000 */
[----:B------:R-:W-:Y:S01]  /*5dd0*/  F2FP.BF16.F32.PACK_AB R36, R2, R0 ;  /* 0x000000000224723e */ /* 0x000fe200000010ff */
[C---:B------:R-:W-:Y:S01]  /*5de0*/  FFMA R7, R35.reuse, R6, R7 ;  /* 0x0000000623077223 */ /* 0x040fe20000000007 */
[----:B------:R-:W-:Y:S01]  /*5df0*/  LOP3.LUT R0, R42, 0xffff0000, RZ, 0xc0, !PT ;  /* 0xffff00002a007812 */ /* 0x000fe200078ec0ff */
[----:B------:R-:W-:Y:S01]  /*5e00*/  FFMA R4, R35, R20, R4 ;  /* 0x0000001423047223 */ /* 0x000fe20000000004 */
[----:B------:R-:W-:Y:S01]  /*5e10*/  SHF.L.U32 R2, R43, 0x10, RZ ;  /* 0x000000102b027819 */ /* 0x000fe200000006ff */
[----:B------:R-:W-:Y:S01]  /*5e20*/  FMUL R6, R33, R10 ;  /* 0x0000000a21067220 */ /* 0x000fe20000400000 */
[----:B------:R-:W-:Y:S01]  /*5e30*/  F2FP.BF16.F32.PACK_AB R37, R7, R3 ;  /* 0x000000030725723e */ /* 0x000fe200000010ff */
[----:B------:R-:W-:Y:S01]  /*5e40*/  FFMA R5, R35, R0, R5 ;  /* 0x0000000023057223 */ /* 0x000fe20000000005 */
[----:B------:R-:W-:Y:S01]  /*5e50*/  LOP3.LUT R3, R43, 0xffff0000, RZ, 0xc0, !PT ;  /* 0xffff00002b037812 */ /* 0x000fe200078ec0ff */
[----:B------:R-:W-:Y:S01]  /*5e60*/  FFMA R6, R35, R2, R6 ;  /* 0x0000000223067223 */ /* 0x000fe20000000006 */
[C---:B----4-:R-:W-:Y:S01]  /*5e70*/  SHF.L.U32 R7, R48.reuse, 0x10, RZ ;  /* 0x0000001030077819 */ /* 0x050fe200000006ff */
[C---:B------:R-:W-:Y:S01]  /*5e80*/  FMUL R11, R33.reuse, R11 ;  /* 0x0000000b210b7220 */ /* 0x040fe20000400000 */
[----:B------:R-:W-:Y:S01]  /*5e90*/  LOP3.LUT R0, R48, 0xffff0000, RZ, 0xc0, !PT ;  /* 0xffff000030007812 */ /* 0x000fe200078ec0ff */
[----:B------:R-:W-:Y:S01]  /*5ea0*/  FMUL R8, R33, R12 ;  /* 0x0000000c21087220 */ /* 0x000fe20000400000 */
[----:B------:R-:W-:Y:S01]  /*5eb0*/  SHF.L.U32 R2, R49, 0x10, RZ ;  /* 0x0000001031027819 */ /* 0x000fe200000006ff */
[----:B------:R-:W-:Y:S01]  /*5ec0*/  FMUL R9, R33, R13 ;  /* 0x0000000d21097220 */ /* 0x000fe20000400000 */
[----:B------:R-:W-:Y:S01]  /*5ed0*/  F2FP.BF16.F32.PACK_AB R38, R5, R4 ;  /* 0x000000040526723e */ /* 0x000fe200000010ff */
[C---:B------:R-:W-:Y:S01]  /*5ee0*/  FFMA R11, R35.reuse, R3, R11 ;  /* 0x00000003230b7223 */ /* 0x040fe2000000000b */
[----:B------:R-:W-:Y:S01]  /*5ef0*/  MOV R5, UR56 ;  /* 0x0000003800057c02 */ /* 0x000fe20008000f00 */
[----:B------:R-:W-:Y:S01]  /*5f00*/  FFMA R8, R35, R7, R8 ;  /* 0x0000000723087223 */ /* 0x000fe20000000008 */
[----:B------:R-:W-:Y:S01]  /*5f10*/  SHF.L.U32 R3, R51, 0x10, RZ ;  /* 0x0000001033037819 */ /* 0x000fe200000006ff */
[----:B------:R-:W-:Y:S01]  /*5f20*/  FFMA R9, R35, R0, R9 ;  /* 0x0000000023097223 */ /* 0x000fe20000000009 */
[----:B------:R-:W-:Y:S01]  /*5f30*/  LOP3.LUT R0, R49, 0xffff0000, RZ, 0xc0, !PT ;  /* 0xffff000031007812 */ /* 0x000fe200078ec0ff */
[----:B------:R-:W-:Y:S01]  /*5f40*/  FMUL R10, R33, R14 ;  /* 0x0000000e210a7220 */ /* 0x000fe20000400000 */
[----:B------:R-:W-:Y:S01]  /*5f50*/  LOP3.LUT R4, R51, 0xffff0000, RZ, 0xc0, !PT ;  /* 0xffff000033047812 */ /* 0x000fe200078ec0ff */
[C---:B------:R-:W-:Y:S01]  /*5f60*/  FMUL R15, R33.reuse, R15 ;  /* 0x0000000f210f7220 */ /* 0x040fe20000400000 */
[----:B------:R-:W-:Y:S01]  /*5f70*/  FMUL R12, R33, R16 ;  /* 0x00000010210c7220 */ /* 0x000fe20000400000 */
[C---:B------:R-:W-:Y:S01]  /*5f80*/  FFMA R10, R35.reuse, R2, R10 ;  /* 0x00000002230a7223 */ /* 0x040fe2000000000a */
[C---:B------:R-:W-:Y:S01]  /*5f90*/  LOP3.LUT R2, R50.reuse, 0xffff0000, RZ, 0xc0, !PT ;  /* 0xffff000032027812 */ /* 0x040fe200078ec0ff */
[----:B------:R-:W-:Y:S01]  /*5fa0*/  FFMA R15, R35, R0, R15 ;  /* 0x00000000230f7223 */ /* 0x000fe2000000000f */
[----:B------:R-:W-:Y:S01]  /*5fb0*/  SHF.L.U32 R0, R50, 0x10, RZ ;  /* 0x0000001032007819 */ /* 0x000fe200000006ff */
[C---:B------:R-:W-:Y:S01]  /*5fc0*/  FMUL R13, R33.reuse, R17 ;  /* 0x00000011210d7220 */ /* 0x040fe20000400000 */
[C---:B------:R-:W-:Y:S01]  /*5fd0*/  FMUL R14, R33.reuse, R18 ;  /* 0x00000012210e7220 */ /* 0x040fe20000400000 */
[----:B------:R-:W-:Y:S01]  /*5fe0*/  FMUL R19, R33, R19 ;  /* 0x0000001321137220 */ /* 0x000fe20000400000 */
[----:B------:R-:W-:Y:S01]  /*5ff0*/  LEA R5, R5, R64, 0xb ;  /* 0x0000004005057211 */ /* 0x000fe200078e58ff */
[C---:B------:R-:W-:Y:S01]  /*6000*/  FFMA R12, R35.reuse, R0, R12 ;  /* 0x00000000230c7223 */ /* 0x040fe2000000000c */
[C---:B------:R-:W-:Y:S01]  /*6010*/  FFMA R13, R35.reuse, R2, R13 ;  /* 0x00000002230d7223 */ /* 0x040fe2000000000d */
[C---:B------:R-:W-:Y:S01]  /*6020*/  FFMA R14, R35.reuse, R3, R14 ;  /* 0x00000003230e7223 */ /* 0x040fe2000000000e */
[----:B------:R-:W-:Y:S01]  /*6030*/  FFMA R19, R35, R4, R19 ;  /* 0x0000000423137223 */ /* 0x000fe20000000013 */
[----:B------:R-:W-:Y:S02]  /*6040*/  F2FP.BF16.F32.PACK_AB R39, R11, R6 ;  /* 0x000000060b27723e */ /* 0x000fe400000010ff */
[----:B------:R-:W-:Y:S02]  /*6050*/  LEA R5, R5, UR48, 0x1 ;  /* 0x0000003005057c11 */ /* 0x000fe4000f8e08ff */
[----:B------:R-:W-:Y:S02]  /*6060*/  F2FP.BF16.F32.PACK_AB R8, R9, R8 ;  /* 0x000000080908723e */ /* 0x000fe400000010ff */
[----:B------:R-:W-:Y:S01]  /*6070*/  F2FP.BF16.F32.PACK_AB R9, R15, R10 ;  /* 0x0000000a0f09723e */ /* 0x000fe200000010ff */
[----:B------:R1:W-:Y:S01]  /*6080*/  STSM.16.M88.4 [R5+0x200], R36 ;  /* 0x0002002405007844 */ /* 0x0003e20000000200 */
[----:B------:R-:W-:Y:S02]  /*6090*/  F2FP.BF16.F32.PACK_AB R10, R13, R12 ;  /* 0x0000000c0d0a723e */ /* 0x000fe400000010ff */
[----:B------:R-:W-:Y:S02]  /*60a0*/  F2FP.BF16.F32.PACK_AB R11, R19, R14 ;  /* 0x0000000e130b723e */ /* 0x000fe400000010ff */
[----:B------:R-:W-:Y:S05]  /*60b0*/  IADD3 R0, PT, PT, R75, 0x200, R5 ;  /* 0x000002004b007810 */ /* 0x000fea0007ffe005 */
[----:B------:R1:W-:Y:S01]  /*60c0*/  STSM.16.M88.4 [R0], R8 ;  /* 0x0000000800007844 */ /* 0x0003e20000000200 */
[----:B------:R-:W-:Y:S01]  /*60d0*/  @!PT LDS RZ, [RZ] ;  /* 0x00000000fffff984 */ /* 0x000fe20000000800 */
[----:B------:R-:W-:Y:S01]  /*60e0*/  @!PT LDS RZ, [RZ] ;  /* 0x00000000fffff984 */ /* 0x000fe20000000800 */
[----:B------:R-:W-:Y:S01]  /*60f0*/  @!PT LDS RZ, [RZ] ;  /* 0x00000000fffff984 */ /* 0x000fe20000000800 */
[----:B------:R-:W-:Y:S01]  /*6100*/  @!PT LDS RZ, [RZ] ;  /* 0x00000000fffff984 */ /* 0x000fe20000000800 */
[----:B------:R2:W-:Y:S07]  /*6110*/  MEMBAR.ALL.CTA ;  /* 0x0000000000007992 */ /* 0x0005ee0000008000 */
[----:B--2---:R-:W2:Y:S02]  /*6120*/  FENCE.VIEW.ASYNC.S ;  /* 0x00000000000073c6 */ /* 0x004ea40000000000 */
[----:B--2---:R-:W-:Y:S06]  /*6130*/  BAR.SYNC.DEFER_BLOCKING 0x1, 0x80 ;  /* 0x0042000000007b1d */ /* 0x004fec0000010000 */
[----:B------:R-:W-:Y:S05]  /*6140*/  @P0 BRA `(.L_x_98) ;  /* 0x00000000001c0947 */ /* 0x000fea0003800000 */
[----:B------:R-:W-:Y:S02]  /*6150*/  UIADD3 UR6, UP0, UPT, UR54, 0x680, URZ ;  /* 0x0000068036067890 */ /* 0x000fe4000ff1e0ff */
[----:B------:R-:W-:Y:S02]  /*6160*/  ULEA UR4, UR56, UR48, 0xc ;  /* 0x0000003038047291 */ /* 0x000fe4000f8e60ff */
[----:B------:R-:W-:Y:S02]  /*6170*/  UIADD3.X UR7, UPT, UPT, URZ, UR55, URZ, UP0, !UPT ;  /* 0x00000037ff077290 */ /* 0x000fe400087fe4ff */
[----:B------:R-:W-:Y:S01]  /*6180*/  UIADD3 UR40, UPT, UPT, UR4, 0x200, URZ ;  /* 0x0000020004287890 */ /* 0x000fe2000fffe0ff */
[----:B------:R-:W-:Y:S08]  /*6190*/  UMOV UR43, UR36 ;  /* 0x00000024002b7c82 */ /* 0x000ff00008000000 */
[----:B------:R2:W-:Y:S02]  /*61a0*/  UTMASTG.3D [UR40], [UR6] ;  /* 0x00000028060073b5 */ /* 0x0005e40008010000 */
[----:B--2---:R0:W-:Y:S02]  /*61b0*/  UTMACMDFLUSH ;  /* 0x00000000000079b7 */ /* 0x0041e40000000000 */
.L_x_98:
[----:B------:R-:W-:Y:S05]  /*61c0*/  BSYNC.RECONVERGENT B0 ;  /* 0x0000000000007941 */ /* 0x000fea0003800200 */
.L_x_97:
[----:B------:R-:W-:Y:S01]  /*61d0*/  UIADD3 UR40, UPT, UPT, UR56, 0x1, URZ ;  /* 0x0000000138287890 */ /* 0x000fe2000fffe0ff */
[----:B------:R-:W-:Y:S03]  /*61e0*/  BSSY.RECONVERGENT B0, `(.L_x_99) ;  /* 0x0000005000007945 */ /* 0x000fe60003800200 */
[----:B------:R-:W-:Y:S04]  /*61f0*/  UISETP.NE.AND UP0, UPT, UR40, 0x3, UPT ;  /* 0x000000032800788c */ /* 0x000fe8000bf05270 */
[----:B------:R-:W-:Y:S01]  /*6200*/  USEL UR43, UR40, URZ, UP0 ;  /* 0x000000ff282b7287 */ /* 0x000fe20008000000 */
[----:B------:R-:W-:Y:S11]  /*6210*/  @P0 BRA `(.L_x_100) ;  /* 0x0000000000040947 */ /* 0x000ff60003800000 */
[----:B------:R-:W-:Y:S04]  /*6220*/  DEPBAR.LE SB0, 0x1 ;  /* 0x000080400000791a */ /* 0x000fe80000000000 */
.L_x_100:
[----:B------:R-:W-:Y:S05]  /*6230*/  BSYNC.RECONVERGENT B0 ;  /* 0x0000000000007941 */ /* 0x000fea0003800200 */
.L_x_99:
[----:B------:R-:W-:Y:S01]  /*6240*/  BAR.SYNC.DEFER_BLOCKING 0x1, 0x80 ;  /* 0x0042000000007b1d */ /* 0x000fe20000010000 */
[----:B------:R-:W-:Y:S01]  /*6250*/  ISETP.NE.AND P1, PT, R74, RZ, PT ;  /* 0x000000ff4a00720c */ /* 0x000fe20003f25270 */
[----:B------:R-:W-:Y:S01]  /*6260*/  UISETP.NE.AND UP0, UPT, UR50, URZ, UPT ;  /* 0x000000ff3200728c */ /* 0x000fe2000bf05270 */
[----:B------:R-:W-:Y:S11]  /*6270*/  LEA R2, R46, UR48, 0x3 ;  /* 0x000000302e027c11 */ /* 0x000ff6000f8e18ff */
[----:B------:R-:W-:Y:S01]  /*6280*/  @P1 SHF.L.U32 R3, R45, 0x1f, RZ ;  /* 0x0000001f2d031819 */ /* 0x000fe200000006ff */
[----:B------:R-:W-:Y:S06]  /*6290*/  BRA.U !UP0, `(.L_x_101) ;  /* 0x0000000108247547 */ /* 0x000fec000b800000 */
[----:B------:R-:W-:Y:S01]  /*62a0*/  IMAD.U32 R4, RZ, RZ, UR49 ;  /* 0x00000031ff047e24 */ /* 0x000fe2000f8e00ff */
[----:B-1----:R-:W-:Y:S01]  /*62b0*/  MOV R0, UR37 ;  /* 0x0000002500007c02 */ /* 0x002fe20008000f00 */
[----:B------:R-:W-:Y:S03]  /*62c0*/  UIADD3 UR49, UPT, UPT, UR49, 0x1, URZ ;  /* 0x0000000131317890 */ /* 0x000fe6000fffe0ff */
[----:B------:R-:W-:Y:S01]  /*62d0*/  @P1 LEA R4, R4, UR48, 0x3 ;  /* 0x0000003004041c11 */ /* 0x000fe2000f8e18ff */
[----:B------:R-:W-:Y:S04]  /*62e0*/  UISETP.NE.AND UP0, UPT, UR49, 0x3, UPT ;  /* 0x000000033100788c */ /* 0x000fe8000bf05270 */
[----:B------:R-:W-:Y:S01]  /*62f0*/  @P1 VIADD R4, R4, 0x88 ;  /* 0x0000008804041836 */ /* 0x000fe20000000000 */
[----:B------:R-:W-:Y:S04]  /*6300*/  USEL UR49, UR49, URZ, UP0 ;  /* 0x000000ff31317287 */ /* 0x000fe80008000000 */
[----:B------:R-:W-:Y:S04]  /*6310*/  @P1 PRMT R0, R0, 0x654, R4 ;  /* 0x0000065400001816 */ /* 0x000fe80000000004 */
[----:B------:R2:W-:Y:S04]  /*6320*/  @P1 SYNCS.ARRIVE.TRANS64.RED.A1T0 RZ, [R0+URZ], RZ ;  /* 0x000000ff00ff19a7 */ /* 0x0005e800081004ff */
.L_x_101:
[----:B------:R-:W3:Y:S01]  /*6330*/  @P1 SYNCS.PHASECHK.TRANS64.TRYWAIT P0, [R2+URZ+0x70], R3 ;  /* 0x00007003020015a7 */ /* 0x000ee200080011ff */
[----:B------:R-:W-:Y:S01]  /*6340*/  BSSY B1, `(.L_x_102) ;  /* 0x0000013000017945 */ /* 0x000fe20003800000 */
[----:B---3--:R-:W-:Y:S03]  /*6350*/  @P1 SEL R47, RZ, 0x1, !P0 ;  /* 0x00000001ff2f1807 */ /* 0x008fe60004000000 */
[----:B------:R-:W-:Y:S05]  /*6360*/  @!P1 BRA `(.L_x_103) ;  /* 0x0000000000409947 */ /* 0x000fea0003800000 */
[----:B------:R-:W-:Y:S01]  /*6370*/  ISETP.NE.AND P1, PT, R76, RZ, PT ;  /* 0x000000ff4c00720c */ /* 0x000fe20003f25270 */
[----:B------:R-:W-:Y:S01]  /*6380*/  BSSY B0, `(.L_x_104) ;  /* 0x0000009000007945 */ /* 0x000fe20003800000 */
[----:B------:R-:W-:Y:S11]  /*6390*/  ISETP.NE.AND P0, PT, R47, RZ, PT ;  /* 0x000000ff2f00720c */ /* 0x000ff60003f05270 */
[----:B------:R-:W-:Y:S05]  /*63a0*/  @P1 IMAD R3, R46, 0x800, R64 ;  /* 0x000008002e031824 */ /* 0x000fea00078e0240 */
[----:B------:R-:W-:Y:S05]  /*63b0*/  @P1 LEA R3, R3, UR48, 0x1 ;  /* 0x0000003003031c11 */ /* 0x000fea000f8e08ff */
[----:B-12---:R-:W-:Y:S01]  /*63c0*/  @P1 IMAD.IADD R0, R75, 0x1, R3 ;  /* 0x000000014b001824 */ /* 0x006fe200078e0203 */
[----:B------:R-:W-:Y:S06]  /*63d0*/  @P0 BRA `(.L_x_105) ;  /* 0x00000000000c0947 */ /* 0x000fec0003800000 */
[----:B------:R-:W-:Y:S04]  /*63e0*/  SHF.L.U32 R45, R45, 0x1f, RZ ;  /* 0x0000001f2d2d7819 */ /* 0x000fe800000006ff */
[----:B------:R-:W1:Y:S02]  /*63f0*/  SYNCS.PHASECHK.TRANS64.TRYWAIT P0, [R2+URZ+0x70], R45 ;  /* 0x0000702d020075a7 */ /* 0x000e6400080011ff */
[----:B-1----:R-:W-:Y:S05]  /*6400*/  @!P0 BRA `(.L_x_106) ;  /* 0x0000001400848947 */ /* 0x002fea0003800000 */
.L_x_105:
[----:B------:R-:W-:Y:S05]  /*6410*/  BSYNC B0 ;  /* 0x0000000000007941 */ /* 0x000fea0003800000 */
.L_x_104:
[----:B------:R-:W-:Y:S11]  /*6420*/  ISETP.NE.AND P0, PT, R76, RZ, PT ;  /* 0x000000ff4c00720c */ /* 0x000ff60003f05270 */
[----:B------:R-:W-:Y:S02]  /*6430*/  @!UPT UIADD3 URZ, UPT, UPT, URZ, URZ, URZ ;  /* 0x000000fffffff290 */ /* 0x000fe4000fffe0ff */
[----:B------:R-:W-:Y:S05]  /*6440*/  @P0 WARPSYNC.ALL ;  /* 0x0000000000000948 */ /* 0x000fea0003800000 */
[----:B------:R3:W4:Y:S04]  /*6450*/  @P0 LDSM.16.M88.4 R40, [R3+0x200] ;  /* 0x000200000328083b */ /* 0x0007280000000200 */
[----:B------:R3:W2:Y:S02]  /*6460*/  @P0 LDSM.16.M88.4 R48, [R0+0x200] ;  /* 0x000200000030083b */ /* 0x0006a40000000200 */
.L_x_103:
[----:B------:R-:W-:Y:S05]  /*6470*/  BSYNC B1 ;  /* 0x0000000000017941 */ /* 0x000fea0003800000 */
.L_x_102:
[----:B-123--:R-:W-:Y:S05]  /*6480*/  VIADD R0, R34, 0x20 ;  /* 0x0000002022007836 */ /* 0x00efea0000000000 */
[----:B------:R-:W-:Y:S04]  /*6490*/  SHF.R.U32.HI R0, RZ, 0x15, R0 ;  /* 0x00000015ff007819 */ /* 0x000fe80000011600 */
[----:B------:R-:W-:Y:S11]  /*64a0*/  LOP3.LUT P0, RZ, R0, 0x3, R65, 0x48, !PT ;  /* 0x0000000300ff7812 */ /* 0x000ff60007804841 */
[----:B------:R-:W-:Y:S02]  /*64b0*/  @!UPT UIADD3 URZ, UPT, UPT, URZ, URZ, URZ ;  /* 0x000000fffffff290 */ /* 0x000fe4000fffe0ff */
[----:B------:R-:W-:Y:S05]  /*64c0*/  @!P0 BRA `(.L_x_107) ;  /* 0x0000000000408947 */ /* 0x000fea0003800000 */
[----:B------:R-:W1:Y:S01]  /*64d0*/  LDCU.64 UR8, c[0x4][0x70] ;  /* 0x01000e00ff0877ac */ /* 0x000e620008000a00 */
[----:B------:R-:W-:Y:S01]  /*64e0*/  MOV R3, 0x0 ;  /* 0x0000000000037802 */ /* 0x000fe20000000f00 */
[----:B------:R-:W-:Y:S02]  /*64f0*/  HFMA2 R12, -RZ, RZ, 0, 5.9604644775390625e-08 ;  /* 0x00000001ff0c7431 */ /* 0x000fe400000001ff */
[----:B------:R-:W-:Y:S02]  /*6500*/  IMAD.MOV.U32 R8, RZ, RZ, 0x192 ;  /* 0x00000192ff087424 */ /* 0x000fe400078e00ff */
[----:B------:R-:W-:Y:S01]  /*6510*/  IMAD.MOV.U32 R13, RZ, RZ, RZ ;  /* 0x000000ffff0d7224 */ /* 0x000fe200078e00ff */
[----:B------:R-:W2:Y:S01]  /*6520*/  LDCU.64 UR6, c[0x4][0x78] ;  /* 0x01000f00ff0677ac */ /* 0x000ea20008000a00 */
[----:B------:R-:W3:Y:S01]  /*6530*/  LDC.64 R2, c[0x4][R3] ;  /* 0x0100000003027b82 */ /* 0x000ee20000000a00 */
[----:B------:R-:W5:Y:S01]  /*6540*/  LDCU.64 UR4, c[0x4][0x10] ;  /* 0x01000200ff0477ac */ /* 0x000f620008000a00 */
[----:B-1----:R-:W-:Y:S01]  /*6550*/  MOV R5, UR9 ;  /* 0x0000000900057c02 */ /* 0x002fe20008000f00 */
[----:B------:R-:W-:Y:S01]  /*6560*/  IMAD.U32 R4, RZ, RZ, UR8 ;  /* 0x00000008ff047e24 */ /* 0x000fe2000f8e00ff */
[----:B--2---:R-:W-:Y:S01]  /*6570*/  MOV R7, UR7 ;  /* 0x0000000700077c02 */ /* 0x004fe20008000f00 */
[----:B------:R-:W-:Y:S01]  /*6580*/  IMAD.U32 R6, RZ, RZ, UR6 ;  /* 0x00000006ff067e24 */ /* 0x000fe2000f8e00ff */
[----:B-----5:R-:W-:Y:S01]  /*6590*/  MOV R11, UR5 ;  /* 0x00000005000b7c02 */ /* 0x020fe20008000f00 */
[----:B------:R-:W-:Y:S02]  /*65a0*/  IMAD.U32 R10, RZ, RZ, UR4 ;  /* 0x00000004ff0a7e24 */ /* 0x000fe4000f8e00ff */
[----:B------:R-:W-:Y:S07]  /*65b0*/  LEPC R20, `(.L_x_107) ;  /* 0x000000001014794e */ /* 0x000fee0000000000 */
[----:B---34-:R-:W-:Y:S05]  /*65c0*/  CALL.ABS.NOINC R2 ;  /* 0x0000000002007343 */ /* 0x018fea0003c00000 */
.L_x_107:
[----:B------:R-:W-:Y:S01]  /*65d0*/  ISETP.NE.AND P0, PT, R70, RZ, PT ;  /* 0x000000ff4600720c */ /* 0x000fe20003f05270 */
[----:B------:R-:W-:Y:S05]  /*65e0*/  WARPSYNC.ALL ;  /* 0x0000000000007948 */ /* 0x000fea0003800000 */
[----:B------:R-:W-:Y:S01]  /*65f0*/  R2UR UR4, R34 ;  /* 0x00000000220472ca */ /* 0x000fe200000e0000 */
[----:B------:R-:W-:Y:S01]  /*6600*/  BSSY.RECONVERGENT B0, `(.L_x_108) ;  /* 0x0000056000007945 */ /* 0x000fe20003800200 */
[C---:B----4-:R-:W-:Y:S02]  /*6610*/  SHF.L.U32 R20, R40.reuse, 0x10, RZ ;  /* 0x0000001028147819 */ /* 0x050fe400000006ff */
[----:B------:R-:W-:Y:S02]  /*6620*/  LOP3.LUT R21, R40, 0xffff0000, RZ, 0xc0, !PT ;  /* 0xffff000028157812 */ /* 0x000fe400078ec0ff */
[C---:B------:R-:W-:Y:S02]  /*6630*/  SHF.L.U32 R34, R41.reuse, 0x10, RZ ;  /* 0x0000001029227819 */ /* 0x040fe400000006ff */
[----:B------:R-:W-:Y:S02]  /*6640*/  R2UR UR5, R44 ;  /* 0x000000002c0572ca */ /* 0x000fe400000e0000 */
[----:B------:R-:W-:Y:S02]  /*6650*/  LOP3.LUT R36, R41, 0xffff0000, RZ, 0xc0, !PT ;  /* 0xffff000029247812 */ /* 0x000fe400078ec0ff */
[C---:B------:R-:W-:Y:S01]  /*6660*/  SHF.L.U32 R37, R42.reuse, 0x10, RZ ;  /* 0x000000102a257819 */ /* 0x040fe200000006ff */
[----:B------:R-:W1:Y:S01]  /*6670*/  LDTM.16dp256bit.x4 R4, tmem[UR4+0x20] ;  /* 0x00002004000479ee */ /* 0x000e620008120000 */
[----:B------:R-:W-:Y:S01]  /*6680*/  LOP3.LUT R38, R42, 0xffff0000, RZ, 0xc0, !PT ;  /* 0xffff00002a267812 */ /* 0x000fe200078ec0ff */
[----:B------:R-:W-:Y:S01]  /*6690*/  NOP ;  /* 0x0000000000007918 */ /* 0x000fe20000000000 */
[C---:B------:R-:W-:Y:S02]  /*66a0*/  SHF.L.U32 R39, R43.reuse, 0x10, RZ ;  /* 0x000000102b277819 */ /* 0x040fe400000006ff */
[----:B------:R-:W-:Y:S02]  /*66b0*/  LOP3.LUT R40, R43, 0xffff0000, RZ, 0xc0, !PT ;  /* 0xffff00002b287812 */ /* 0x000fe400078ec0ff */
[C---:B------:R-:W-:Y:S01]  /*66c0*/  SHF.L.U32 R41, R48.reuse, 0x10, RZ ;  /* 0x0000001030297819 */ /* 0x040fe200000006ff */
[----:B------:R-:W-:Y:S01]  /*66d0*/  UIADD3 UR5, UPT, UPT, UR5, 0xf0, URZ ;  /* 0x000000f005057890 */ /* 0x000fe2000fffe0ff */
[----:B------:R-:W-:Y:S02]  /*66e0*/  LOP3.LUT R42, R48, 0xffff0000, RZ, 0xc0, !PT ;  /* 0xffff0000302a7812 */ /* 0x000fe400078ec0ff */
[C---:B------:R-:W-:Y:S01]  /*66f0*/  SHF.L.U32 R43, R49.reuse, 0x10, RZ ;  /* 0x00000010312b7819 */ /* 0x040fe200000006ff */
[----:B------:R-:W-:Y:S01]  /*6700*/  UPRMT UR5, UR37, 0x654, UR5 ;  /* 0x0000065425057896 */ /* 0x000fe20008000005 */
[----:B------:R-:W-:Y:S02]  /*6710*/  LOP3.LUT R44, R49, 0xffff0000, RZ, 0xc0, !PT ;  /* 0xffff0000312c7812 */ /* 0x000fe400078ec0ff */
[C---:B------:R-:W-:Y:S02]  /*6720*/  SHF.L.U32 R45, R50.reuse, 0x10, RZ ;  /* 0x00000010322d7819 */ /* 0x040fe400000006ff */
[----:B------:R-:W-:Y:S02]  /*6730*/  LOP3.LUT R46, R50, 0xffff0000, RZ, 0xc0, !PT ;  /* 0xffff0000322e7812 */ /* 0x000fe400078ec0ff */
[C---:B------:R-:W-:Y:S02]  /*6740*/  SHF.L.U32 R47, R51.reuse, 0x10, RZ ;  /* 0x00000010332f7819 */ /* 0x040fe400000006ff */
[----:B-1----:R-:W-:Y:S01]  /*6750*/  SYNCS.ARRIVE.TRANS64.RED.A1T0 RZ, [UR5], RZ ;  /* 0x000000ffffff79a7 */ /* 0x002fe20008100405 */
[----:B------:R-:W-:Y:S01]  /*6760*/  LOP3.LUT R48, R51, 0xffff0000, RZ, 0xc0, !PT ;  /* 0xffff000033307812 */ /* 0x000fe200078ec0ff */
[C---:B------:R-:W-:Y:S01]  /*6770*/  FMUL R4, R33.reuse, R4 ;  /* 0x0000000421047220 */ /* 0x040fe20000400000 */
[C---:B------:R-:W-:Y:S01]  /*6780*/  FMUL R5, R33.reuse, R5 ;  /* 0x0000000521057220 */ /* 0x040fe20000400000 */
[C---:B------:R-:W-:Y:S01]  /*6790*/  FMUL R6, R33.reuse, R6 ;  /* 0x0000000621067220 */ /* 0x040fe20000400000 */
[----:B------:R-:W-:Y:S01]  /*67a0*/  FMUL R7, R33, R7 ;  /* 0x0000000721077220 */ /* 0x000fe20000400000 */
[C---:B------:R-:W-:Y:S01]  /*67b0*/  FFMA R4, R35.reuse, R20, R4 ;  /* 0x0000001423047223 */ /* 0x040fe20000000004 */
[C---:B------:R-:W-:Y:S01]  /*67c0*/  FFMA R5, R35.reuse, R21, R5 ;  /* 0x0000001523057223 */ /* 0x040fe20000000005 */
[C---:B------:R-:W-:Y:S01]  /*67d0*/  FFMA R6, R35.reuse, R34, R6 ;  /* 0x0000002223067223 */ /* 0x040fe20000000006 */
[----:B------:R-:W-:Y:S01]  /*67e0*/  FFMA R7, R35, R36, R7 ;  /* 0x0000002423077223 */ /* 0x000fe20000000007 */
[C---:B------:R-:W-:Y:S01]  /*67f0*/  FMUL R8, R33.reuse, R8 ;  /* 0x0000000821087220 */ /* 0x040fe20000400000 */
[----:B------:R-:W-:Y:S01]  /*6800*/  FMUL R9, R33, R9 ;  /* 0x0000000921097220 */ /* 0x000fe20000400000 */
[----:B------:R-:W-:Y:S01]  /*6810*/  F2FP.BF16.F32.PACK_AB R4, R5, R4 ;  /* 0x000000040504723e */ /* 0x000fe200000010ff */
[----:B------:R-:W-:Y:S01]  /*6820*/  FMUL R10, R33, R10 ;  /* 0x0000000a210a7220 */ /* 0x000fe20000400000 */
[----:B------:R-:W-:Y:S01]  /*6830*/  F2FP.BF16.F32.PACK_AB R5, R7, R6 ;  /* 0x000000060705723e */ /* 0x000fe200000010ff */
[C---:B------:R-:W-:Y:S01]  /*6840*/  FFMA R8, R35.reuse, R37, R8 ;  /* 0x0000002523087223 */ /* 0x040fe20000000008 */
[----:B------:R-:W-:Y:S01]  /*6850*/  FFMA R9, R35, R38, R9 ;  /* 0x0000002623097223 */ /* 0x000fe20000000009 */
[C---:B------:R-:W-:Y:S01]  /*6860*/  FMUL R11, R33.reuse, R11 ;  /* 0x0000000b210b7220 */ /* 0x040fe20000400000 */
[C---:B------:R-:W-:Y:S01]  /*6870*/  FMUL R0, R33.reuse, R12 ;  /* 0x0000000c21007220 */ /* 0x040fe20000400000 */
[----:B------:R-:W-:Y:S01]  /*6880*/  FMUL R2, R33, R13 ;  /* 0x0000000d21027220 */ /* 0x000fe20000400000 */
[----:B------:R-:W-:Y:S01]  /*6890*/  FFMA R10, R35, R39, R10 ;  /* 0x00000027230a7223 */ /* 0x000fe2000000000a */
[----:B------:R-:W-:Y:S01]  /*68a0*/  FMUL R3, R33, R14 ;  /* 0x0000000e21037220 */ /* 0x000fe20000400000 */
[----:B------:R-:W-:Y:S01]  /*68b0*/  F2FP.BF16.F32.PACK_AB R6, R9, R8 ;  /* 0x000000080906723e */ /* 0x000fe200000010ff */
[----:B------:R-:W-:Y:S01]  /*68c0*/  FFMA R11, R35, R40, R11 ;  /* 0x00000028230b7223 */ /* 0x000fe2000000000b */
[C---:B------:R-:W-:Y:S01]  /*68d0*/  FMUL R15, R33.reuse, R15 ;  /* 0x0000000f210f7220 */ /* 0x040fe20000400000 */
[----:B------:R-:W-:Y:S01]  /*68e0*/  FMUL R12, R33, R16 ;  /* 0x00000010210c7220 */ /* 0x000fe20000400000 */
[----:B------:R-:W-:Y:S01]  /*68f0*/  FFMA R0, R35, R41, R0 ;  /* 0x0000002923007223 */ /* 0x000fe20000000000 */
[----:B------:R-:W-:Y:S01]  /*6900*/  MOV R8, UR43 ;  /* 0x0000002b00087c02 */ /* 0x000fe20008000f00 */
[----:B------:R-:W-:Y:S01]  /*6910*/  FMUL R13, R33, R17 ;  /* 0x00000011210d7220 */ /* 0x000fe20000400000 */
[----:B------:R-:W-:Y:S01]  /*6920*/  FFMA R2, R35, R42, R2 ;  /* 0x0000002a23027223 */ /* 0x000fe20000000002 */
[----:B------:R-:W-:Y:S01]  /*6930*/  FMUL R14, R33, R18 ;  /* 0x00000012210e7220 */ /* 0x000fe20000400000 */
[C---:B------:R-:W-:Y:S01]  /*6940*/  FFMA R3, R35.reuse, R43, R3 ;  /* 0x0000002b23037223 */ /* 0x040fe20000000003 */
[----:B------:R-:W-:Y:S01]  /*6950*/  FFMA R15, R35, R44, R15 ;  /* 0x0000002c230f7223 */ /* 0x000fe2000000000f */
[----:B------:R-:W-:Y:S01]  /*6960*/  FMUL R19, R33, R19 ;  /* 0x0000001321137220 */ /* 0x000fe20000400000 */
[C---:B------:R-:W-:Y:S01]  /*6970*/  FFMA R12, R35.reuse, R45, R12 ;  /* 0x0000002d230c7223 */ /* 0x040fe2000000000c */
[----:B------:R-:W-:Y:S01]  /*6980*/  LEA R8, R8, R64, 0xb ;  /* 0x0000004008087211 */ /* 0x000fe200078e58ff */
        /* <DEDUP_REMOVED lines=22> */
[----:B------:R-:W-:Y:S02]  /*6af0*/  UIADD3 UR5, UPT, UPT, UR41, 0x20, URZ ;  /* 0x0000002029057890 */ /* 0x000fe4000fffe0ff */
[----:B------:R-:W-:Y:S02]  /*6b00*/  UIADD3 UR4, UPT, UPT, UR10, 0x200, URZ ;  /* 0x000002000a047890 */ /* 0x000fe4000fffe0ff */
[----:B------:R-:W-:Y:S01]  /*6b10*/  UIADD3.X UR9, UPT, UPT, URZ, UR55, URZ, UP0, !UPT ;  /* 0x00000037ff097290 */ /* 0x000fe200087fe4ff */
[----:B------:R-:W-:Y:S01]  /*6b20*/  UMOV UR6, UR42 ;  /* 0x0000002a00067c82 */ /* 0x000fe20008000000 */
[----:B------:R-:W-:Y:S07]  /*6b30*/  UMOV UR7, UR36 ;  /* 0x0000002400077c82 */ /* 0x000fee0008000000 */
[----:B------:R2:W-:Y:S02]  /*6b40*/  UTMASTG.3D [UR4], [UR8] ;  /* 0x00000004080073b5 */ /* 0x0005e40008010000 */
[----:B--2---:R0:W-:Y:S02]  /*6b50*/  UTMACMDFLUSH ;  /* 0x00000000000079b7 */ /* 0x0041e40000000000 */
.L_x_109:
[----:B------:R-:W-:Y:S05]  /*6b60*/  BSYNC.RECONVERGENT B0 ;  /* 0x0000000000007941 */ /* 0x000fea0003800200 */
.L_x_108:
[----:B------:R-:W-:Y:S01]  /*6b70*/  UIADD3 UR43, UPT, UPT, UR43, 0x1, URZ ;  /* 0x000000012b2b7890 */ /* 0x000fe2000fffe0ff */
[----:B------:R-:W-:Y:S03]  /*6b80*/  BSSY.RECONVERGENT B0, `(.L_x_110) ;  /* 0x0000008000007945 */ /* 0x000fe60003800200 */
[----:B------:R-:W-:Y:S04]  /*6b90*/  UISETP.NE.AND UP0, UPT, UR43, 0x3, UPT ;  /* 0x000000032b00788c */ /* 0x000fe8000bf05270 */
[----:B------:R-:W-:Y:S02]  /*6ba0*/  UISETP.EQ.XOR UP1, UPT, UR40, 0x3, !UP0 ;  /* 0x000000032800788c */ /* 0x000fe4000c722a70 */
[----:B------:R-:W-:Y:S02]  /*6bb0*/  USEL UR56, UR43, URZ, UP0 ;  /* 0x000000ff2b387287 */ /* 0x000fe40008000000 */
[----:B------:R-:W-:Y:S04]  /*6bc0*/  USEL UR4, URZ, 0x1, !UP1 ;  /* 0x00000001ff047887 */ /* 0x000fe8000c800000 */
[----:B------:R-:W-:Y:S01]  /*6bd0*/  ULOP3.LUT UR51, UR51, UR4, URZ, 0x3c, !UPT ;  /* 0x0000000433337292 */ /* 0x000fe2000f8e3cff */
[----:B------:R-:W-:Y:S11]  /*6be0*/  @P0 BRA `(.L_x_111) ;  /* 0x0000000000040947 */ /* 0x000ff60003800000 */
[----:B------:R-:W-:Y:S04]  /*6bf0*/  DEPBAR.LE SB0, 0x1 ;  /* 0x000080400000791a */ /* 0x000fe80000000000 */
.L_x_111:
[----:B------:R-:W-:Y:S05]  /*6c00*/  BSYNC.RECONVERGENT B0 ;  /* 0x0000000000007941 */ /* 0x000fea0003800200 */
.L_x_110:
[----:B------:R-:W-:Y:S01]  /*6c10*/  BAR.SYNC.DEFER_BLOCKING 0x1, 0x80 ;  /* 0x0042000000007b1d */ /* 0x000fe20000010000 */
[----:B------:R-:W-:Y:S01]  /*6c20*/  UISETP.NE.AND UP0, UPT, UR50, -0x2, UPT ;  /* 0xfffffffe3200788c */ /* 0x000fe2000bf05270 */
[----:B------:R-:W-:Y:S08]  /*6c30*/  IADD3 R31, PT, PT, R31, 0x1, RZ ;  /* 0x000000011f1f7810 */ /* 0x000ff00007ffe0ff */
[----:B------:R-:W-:Y:S05]  /*6c40*/  BRA.U !UP0, `(.L_x_112) ;  /* 0x0000000108287547 */ /* 0x000fea000b800000 */
[----:B------:R-:W-:Y:S01]  /*6c50*/  ISETP.NE.AND P0, PT, R74, RZ, PT ;  /* 0x000000ff4a00720c */ /* 0x000fe20003f05270 */
[----:B------:R-:W-:Y:S01]  /*6c60*/  IMAD.U32 R2, RZ, RZ, UR49 ;  /* 0x00000031ff027e24 */ /* 0x000fe2000f8e00ff */
[----:B------:R-:W-:Y:S01]  /*6c70*/  UIADD3 UR49, UPT, UPT, UR49, 0x1, URZ ;  /* 0x0000000131317890 */ /* 0x000fe2000fffe0ff */
[----:B------:R-:W-:Y:S03]  /*6c80*/  IMAD.U32 R0, RZ, RZ, UR37 ;  /* 0x00000025ff007e24 */ /* 0x000fe6000f8e00ff */
[----:B------:R-:W-:Y:S04]  /*6c90*/  UISETP.NE.AND UP0, UPT, UR49, 0x3, UPT ;  /* 0x000000033100788c */ /* 0x000fe8000bf05270 */
[----:B------:R-:W-:Y:S03]  /*6ca0*/  USEL UR49, UR49, URZ, UP0 ;  /* 0x000000ff31317287 */ /* 0x000fe60008000000 */
[----:B------:R-:W-:Y:S05]  /*6cb0*/  @P0 LEA R2, R2, UR48, 0x3 ;  /* 0x0000003002020c11 */ /* 0x000fea000f8e18ff */
[----:B------:R-:W-:Y:S05]  /*6cc0*/  @P0 VIADD R2, R2, 0x88 ;  /* 0x0000008802020836 */ /* 0x000fea0000000000 */
[----:B------:R-:W-:Y:S04]  /*6cd0*/  @P0 PRMT R0, R0, 0x654, R2 ;  /* 0x0000065400000816 */ /* 0x000fe80000000002 */
[----:B------:R2:W-:Y:S03]  /*6ce0*/  @P0 SYNCS.ARRIVE.TRANS64.RED.A1T0 RZ, [R0+URZ], RZ ;  /* 0x000000ff00ff09a7 */ /* 0x0005e600081004ff */
.L_x_112:
[----:B------:R-:W-:Y:S01]  /*6cf0*/  ISETP.NE.AND P2, PT, R71, RZ, PT ;  /* 0x000000ff4700720c */ /* 0x000fe20003f45270 */
[----:B------:R-:W-:Y:S01]  /*6d00*/  UIADD3 UR50, UPT, UPT, UR50, 0x2, URZ ;  /* 0x0000000232327890 */ /* 0x000fe2000fffe0ff */
[----:B------:R-:W-:Y:S01]  /*6d10*/  ISETP.NE.AND P0, PT, R73, 0x2, PT ;  /* 0x000000024900780c */ /* 0x000fe20003f05270 */
[----:B------:R-:W-:Y:S01]  /*6d20*/  IMAD.IADD R20, R29, 0x1, R58 ;  /* 0x000000011d147824 */ /* 0x000fe200078e023a */
[----:B------:R-:W-:Y:S01]  /*6d30*/  ISETP.NE.AND P1, PT, R31, 0x4, PT ;  /* 0x000000041f00780c */ /* 0x000fe20003f25270 */
[----:B------:R-:W-:Y:S01]  /*6d40*/  IMAD.IADD R21, R30, 0x1, R59 ;  /* 0x000000011e157824 */ /* 0x000fe200078e023b */
[----:B------:R-:W-:Y:S02]  /*6d50*/  SEL R2, RZ, 0x1, P0 ;  /* 0x00000001ff027807 */ /* 0x000fe40000000000 */
[----:B--2---:R-:W-:Y:S02]  /*6d60*/  SEL R0, RZ, 0x1, P1 ;  /* 0x00000001ff007807 */ /* 0x004fe40000800000 */
[----:B------:R-:W-:Y:S02]  /*6d70*/  LOP3.LUT R67, R67, R2, RZ, 0x3c, !PT ;  /* 0x0000000243437212 */ /* 0x000fe400078e3cff */
[----:B------:R-:W-:Y:S02]  /*6d80*/  LOP3.LUT R68, R68, R0, RZ, 0x3c, !PT ;  /* 0x0000000044447212 */ /* 0x000fe400078e3cff */
[----:B------:R-:W-:Y:S02]  /*6d90*/  @P2 R2UR UR36, R66 ;  /* 0x00000000422422ca */ /* 0x000fe400000e0000 */
[----:B------:R-:W-:Y:S02]  /*6da0*/  SEL R73, R73, RZ, P0 ;  /* 0x000000ff49497207 */ /* 0x000fe40000000000 */
[----:B------:R-:W-:Y:S01]  /*6db0*/  SEL R31, R31, RZ, P1 ;  /* 0x000000ff1f1f7207 */ /* 0x000fe20000800000 */
[----:B------:R-:W-:Y:S10]  /*6dc0*/  @P2 BRA `(.L_x_113) ;  /* 0xffffffdc00e02947 */ /* 0x000ff4000383ffff */
[----:B------:R-:W-:-:S09]  /*6dd0*/  UISETP.NE.AND UP0, UPT, UR53, URZ, UPT ;  /* 0x000000ff3500728c */ /* 0x000fd2000bf05270 */
[----:B------:R-:W-:Y:S05]  /*6de0*/  BRA.U !UP0, `(.L_x_114) ;  /* 0x0000000108487547 */ /* 0x000fea000b800000 */
[----:B------:R-:W2:Y:S02]  /*6df0*/  LDCU.64 UR4, c[0x0][0x890] ;  /* 0x00011200ff0477ac */ /* 0x000ea40008000a00 */
[----:B--2---:R-:W-:-:S04]  /*6e00*/  UISETP.NE.U32.AND UP0, UPT, UR4, URZ, UPT ;  /* 0x000000ff0400728c */ /* 0x004fc8000bf05070 */
[----:B------:R-:W-:-:S09]  /*6e10*/  UISETP.NE.AND.EX UP0, UPT, UR5, URZ, UPT, UP0 ;  /* 0x000000ff0500728c */ /* 0x000fd2000bf05300 */
[----:B------:R-:W-:Y:S05]  /*6e20*/  BRA.U UP0, `(.L_x_115) ;  /* 0x00000001000c7547 */ /* 0x000fea000b800000 */
[----:B------:R-:W-:-:S13]  /*6e30*/  FSETP.NEU.AND P0, PT, R35, RZ, PT ;  /* 0x000000ff2300720b */ /* 0x000fda0003f0d000 */
[----:B------:R-:W-:Y:S05]  /*6e40*/  @!P0 EXIT ;  /* 0x000000000000894d */ /* 0x000fea0003800000 */
[----:B------:R-:W-:Y:S05]  /*6e50*/  BRA `(.L_x_114) ;  /* 0x00000000002c7947 */ /* 0x000fea0003800000 */
.L_x_115:
[----:B------:R-:W-:Y:S01]  /*6e60*/  ISETP.NE.AND P0, PT, R72, RZ, PT ;  /* 0x000000ff4800720c */ /* 0x000fe20003f05270 */
[----:B------:R-:W-:-:S12]  /*6e70*/  BSSY.RECONVERGENT B0, `(.L_x_114) ;  /* 0x0000009000007945 */ /* 0x000fd80003800200 */
[----:B------:R-:W-:Y:S05]  /*6e80*/  @P0 BRA `(.L_x_116) ;  /* 0x0000000000140947 */ /* 0x000fea0003800000 */
[----:B------:R-:W2:Y:S02]  /*6e90*/  LDCU.64 UR4, c[0x0][0x888] ;  /* 0x00011100ff0477ac */ /* 0x000ea40008000a00 */
[----:B--2---:R-:W-:-:S04]  /*6ea0*/  ISETP.NE.U32.AND P0, PT, RZ, UR4, PT ;  /* 0x00000004ff007c0c */ /* 0x004fc8000bf05070 */
[----:B------:R-:W-:-:S13]  /*6eb0*/  ISETP.NE.AND.EX P0, PT, RZ, UR5, PT, P0 ;  /* 0x00000005ff007c0c */ /* 0x000fda000bf05300 */
[----:B------:R-:W-:Y:S05]  /*6ec0*/  @!P0 EXIT ;  /* 0x000000000000894d */ /* 0x000fea0003800000 */
[----:B------:R-:W-:Y:S05]  /*6ed0*/  BRA `(.L_x_117) ;  /* 0x0000000000087947 */ /* 0x000fea0003800000 */
.L_x_116:
[----:B------:R-:W-:-:S13]  /*6ee0*/  FSETP.NEU.AND P0, PT, R35, RZ, PT ;  /* 0x000000ff2300720b */ /* 0x000fda0003f0d000 */
[----:B------:R-:W-:Y:S05]  /*6ef0*/  @!P0 EXIT ;  /* 0x000000000000894d */ /* 0x000fea0003800000 */
.L_x_117:
[----:B------:R-:W-:Y:S05]  /*6f00*/  BSYNC.RECONVERGENT B0 ;  /* 0x0000000000007941 */ /* 0x000fea0003800200 */
.L_x_114:
[----:B------:R-:W-:Y:S01]  /*6f10*/  ULEA UR4, UR49, UR48, 0x3 ;  /* 0x0000003031047291 */ /* 0x000fe2000f8e18ff */
[----:B------:R-:W-:-:S04]  /*6f20*/  DEPBAR.LE SB0, 0x0 ;  /* 0x000080000000791a */ /* 0x000fc80000000000 */
[----:B------:R-:W-:-:S04]  /*6f30*/  UIADD3 UR4, UPT, UPT, UR4, 0x88, URZ ;  /* 0x0000008804047890 */ /* 0x000fc8000fffe0ff */
[----:B------:R-:W-:-:S09]  /*6f40*/  UPRMT UR4, UR37, 0x654, UR4 ;  /* 0x0000065425047896 */ /* 0x000fd20008000004 */
[----:B------:R-:W-:Y:S01]  /*6f50*/  SYNCS.ARRIVE.TRANS64.RED.A1T0 RZ, [UR4], RZ ;  /* 0x000000ffffff79a7 */ /* 0x000fe20008100404 */
[----:B------:R-:W-:Y:S05]  /*6f60*/  EXIT ;  /* 0x000000000000794d */ /* 0x000fea0003800000 */
.L_x_19:
[----:B--2---:R2:W1:Y:S02]  /*6f70*/  SYNCS.PHASECHK.TRANS64.TRYWAIT P0, [R2+URZ+0x120], R3 ;  /* 0x00012003020075a7 */ /* 0x00446400080011ff */
[----:B-1----:R-:W-:Y:S05]  /*6f80*/  @!P0 NANOSLEEP.SYNCS 0x989680 ;  /* 0x009896800000895d */ /* 0x002fea0003900000 */
[----:B------:R-:W1:Y:S02]  /*6f90*/  @!P0 SYNCS.PHASECHK.TRANS64 P0, [R2+URZ+0x120], R3 ;  /* 0x00012003020085a7 */ /* 0x000e6400080010ff */
[----:B-1----:R-:W-:Y:S05]  /*6fa0*/  @!P0 BRA `(.L_x_19) ;  /* 0xfffffffc00f08947 */ /* 0x002fea000383ffff */
[----:B------:R-:W-:Y:S05]  /*6fb0*/  BRA `(.L_x_118) ;  /* 0xffffffa400987947 */ /* 0x000fea000383ffff */
.L_x_22:
[----:B-1----:R-:W-:-:S07]  /*6fc0*/  MOV R2, UR33 ;  /* 0x0000002100027c02 */ /* 0x002fce0008000f00 */
.L_x_119:
[----:B-1----:R1:W2:Y:S02]  /*6fd0*/  SYNCS.PHASECHK.TRANS64.TRYWAIT P0, [R2+URZ+0x38], R4 ;  /* 0x00003804020075a7 */ /* 0x0022a400080011ff */
[----:B--2---:R-:W-:Y:S05]  /*6fe0*/  @!P0 NANOSLEEP.SYNCS 0x989680 ;  /* 0x009896800000895d */ /* 0x004fea0003900000 */
[----:B------:R-:W2:Y:S02]  /*6ff0*/  @!P0 SYNCS.PHASECHK.TRANS64 P0, [R2+URZ+0x38], R4 ;  /* 0x00003804020085a7 */ /* 0x000ea400080010ff */
[----:B--2---:R-:W-:Y:S05]  /*7000*/  @!P0 BRA `(.L_x_119) ;  /* 0xfffffffc00f08947 */ /* 0x004fea000383ffff */
[----:B------:R-:W-:Y:S05]  /*7010*/  BRA `(.L_x_21) ;  /* 0xffffffa400e87947 */ /* 0x000fea000383ffff */
.L_x_28:
[----:B-1----:R-:W-:-:S07]  /*7020*/  MOV R2, UR17 ;  /* 0x0000001100027c02 */ /* 0x002fce0008000f00 */
.L_x_120:
[----:B-1----:R1:W2:Y:S02]  /*7030*/  SYNCS.PHASECHK.TRANS64.TRYWAIT P0, [R2+URZ+0x38], R4 ;  /* 0x00003804020075a7 */ /* 0x0022a400080011ff */
[----:B--2---:R-:W-:Y:S05]  /*7040*/  @!P0 NANOSLEEP.SYNCS 0x989680 ;  /* 0x009896800000895d */ /* 0x004fea0003900000 */
[----:B------:R-:W2:Y:S02]  /*7050*/  @!P0 SYNCS.PHASECHK.TRANS64 P0, [R2+URZ+0x38], R4 ;  /* 0x00003804020085a7 */ /* 0x000ea400080010ff */
[----:B--2---:R-:W-:Y:S05]  /*7060*/  @!P0 BRA `(.L_x_120) ;  /* 0xfffffffc00f08947 */ /* 0x004fea000383ffff */
[----:B------:R-:W-:Y:S05]  /*7070*/  BRA `(.L_x_27) ;  /* 0xffffffa8008c7947 */ /* 0x000fea000383ffff */
.L_x_32:
[----:B-1----:R1:W2:Y:S02]  /*7080*/  SYNCS.PHASECHK.TRANS64.TRYWAIT P0, [R2+URZ+0xb0], R3 ;  /* 0x0000b003020075a7 */ /* 0x0022a400080011ff */
[----:B--2---:R-:W-:Y:S05]  /*7090*/  @!P0 NANOSLEEP.SYNCS 0x989680 ;  /* 0x009896800000895d */ /* 0x004fea0003900000 */
[----:B------:R-:W2:Y:S02]  /*70a0*/  @!P0 SYNCS.PHASECHK.TRANS64 P0, [R2+URZ+0xb0], R3 ;  /* 0x0000b003020085a7 */ /* 0x000ea400080010ff */
[----:B--2---:R-:W-:Y:S05]  /*70b0*/  @!P0 BRA `(.L_x_32) ;  /* 0xfffffffc00f08947 */ /* 0x004fea000383ffff */
[----:B------:R-:W-:Y:S05]  /*70c0*/  BRA `(.L_x_121) ;  /* 0xffffffac00187947 */ /* 0x000fea000383ffff */
.L_x_36:
[----:B----4-:R-:W-:-:S07]  /*70d0*/  MOV R0, UR5 ;  /* 0x0000000500007c02 */ /* 0x010fce0008000f00 */
.L_x_122:
[----:B-1----:R1:W2:Y:S02]  /*70e0*/  SYNCS.PHASECHK.TRANS64.TRYWAIT P0, [R0+URZ], R2 ;  /* 0x00000002000075a7 */ /* 0x0022a400080011ff */
[----:B--2---:R-:W-:Y:S05]  /*70f0*/  @!P0 NANOSLEEP.SYNCS 0x989680 ;  /* 0x009896800000895d */ /* 0x004fea0003900000 */
[----:B------:R-:W2:Y:S02]  /*7100*/  @!P0 SYNCS.PHASECHK.TRANS64 P0, [R0+URZ], R2 ;  /* 0x00000002000085a7 */ /* 0x000ea400080010ff */
[----:B--2---:R-:W-:Y:S05]  /*7110*/  @!P0 BRA `(.L_x_122) ;  /* 0xfffffffc00f08947 */ /* 0x004fea000383ffff */
[----:B------:R-:W-:Y:S05]  /*7120*/  BRA `(.L_x_123) ;  /* 0xffffffb000887947 */ /* 0x000fea000383ffff */
.L_x_37:
[----:B----4-:R-:W-:-:S07]  /*7130*/  MOV R0, UR5 ;  /* 0x0000000500007c02 */ /* 0x010fce0008000f00 */
.L_x_124:
[----:B-1----:R1:W2:Y:S02]  /*7140*/  SYNCS.PHASECHK.TRANS64.TRYWAIT P0, [R0+URZ], R3 ;  /* 0x00000003000075a7 */ /* 0x0022a400080011ff */
[----:B--2---:R-:W-:Y:S05]  /*7150*/  @!P0 NANOSLEEP.SYNCS 0x989680 ;  /* 0x009896800000895d */ /* 0x004fea0003900000 */
[----:B------:R-:W2:Y:S02]  /*7160*/  @!P0 SYNCS.PHASECHK.TRANS64 P0, [R0+URZ], R3 ;  /* 0x00000003000085a7 */ /* 0x000ea400080010ff */
[----:B--2---:R-:W-:Y:S05]  /*7170*/  @!P0 BRA `(.L_x_124) ;  /* 0xfffffffc00f08947 */ /* 0x004fea000383ffff */
[----:B------:R-:W-:Y:S05]  /*7180*/  BRA `(.L_x_125) ;  /* 0xffffffb000947947 */ /* 0x000fea000383ffff */
.L_x_38:
[----:B----4-:R-:W-:-:S07]  /*7190*/  MOV R0, UR5 ;  /* 0x0000000500007c02 */ /* 0x010fce0008000f00 */
.L_x_126:
[----:B-1----:R1:W2:Y:S02]  /*71a0*/  SYNCS.PHASECHK.TRANS64.TRYWAIT P0, [R0+URZ], R3 ;  /* 0x00000003000075a7 */ /* 0x0022a400080011ff */
[----:B--2---:R-:W-:Y:S05]  /*71b0*/  @!P0 NANOSLEEP.SYNCS 0x989680 ;  /* 0x009896800000895d */ /* 0x004fea0003900000 */
[----:B------:R-:W2:Y:S02]  /*71c0*/  @!P0 SYNCS.PHASECHK.TRANS64 P0, [R0+URZ], R3 ;  /* 0x00000003000085a7 */ /* 0x000ea400080010ff */
[----:B--2---:R-:W-:Y:S05]  /*71d0*/  @!P0 BRA `(.L_x_126) ;  /* 0xfffffffc00f08947 */ /* 0x004fea000383ffff */
[----:B------:R-:W-:Y:S05]  /*71e0*/  BRA `(.L_x_127) ;  /* 0xffffffb000a07947 */ /* 0x000fea000383ffff */
.L_x_39:
[----:B----4-:R-:W-:-:S07]  /*71f0*/  MOV R0, UR5 ;  /* 0x0000000500007c02 */ /* 0x010fce0008000f00 */
.L_x_128:
[----:B-1----:R1:W2:Y:S02]  /*7200*/  SYNCS.PHASECHK.TRANS64.TRYWAIT P0, [R0+URZ], R3 ;  /* 0x00000003000075a7 */ /* 0x0022a400080011ff */
[----:B--2---:R-:W-:Y:S05]  /*7210*/  @!P0 NANOSLEEP.SYNCS 0x989680 ;  /* 0x009896800000895d */ /* 0x004fea0003900000 */
[----:B------:R-:W2:Y:S02]  /*7220*/  @!P0 SYNCS.PHASECHK.TRANS64 P0, [R0+URZ], R3 ;  /* 0x00000003000085a7 */ /* 0x000ea400080010ff */
[----:B--2---:R-:W-:Y:S05]  /*7230*/  @!P0 BRA `(.L_x_128) ;  /* 0xfffffffc00f08947 */ /* 0x004fea000383ffff */
[----:B------:R-:W-:Y:S05]  /*7240*/  BRA `(.L_x_129) ;  /* 0xffffffb000ac7947 */ /* 0x000fea000383ffff */
.L_x_40:
[----:B----4-:R-:W-:-:S07]  /*7250*/  MOV R0, UR5 ;  /* 0x0000000500007c02 */ /* 0x010fce0008000f00 */
.L_x_130:
[----:B-1----:R1:W2:Y:S02]  /*7260*/  SYNCS.PHASECHK.TRANS64.TRYWAIT P0, [R0+URZ], R3 ;  /* 0x00000003000075a7 */ /* 0x0022a400080011ff */
[----:B--2---:R-:W-:Y:S05]  /*7270*/  @!P0 NANOSLEEP.SYNCS 0x989680 ;  /* 0x009896800000895d */ /* 0x004fea0003900000 */
[----:B------:R-:W2:Y:S02]  /*7280*/  @!P0 SYNCS.PHASECHK.TRANS64 P0, [R0+URZ], R3 ;  /* 0x00000003000085a7 */ /* 0x000ea400080010ff */
[----:B--2---:R-:W-:Y:S05]  /*7290*/  @!P0 BRA `(.L_x_130) ;  /* 0xfffffffc00f08947 */ /* 0x004fea000383ffff */
[----:B------:R-:W-:Y:S05]  /*72a0*/  BRA `(.L_x_131) ;  /* 0xffffffb000b87947 */ /* 0x000fea000383ffff */
.L_x_41:
[----:B----4-:R-:W-:-:S07]  /*72b0*/  MOV R0, UR5 ;  /* 0x0000000500007c02 */ /* 0x010fce0008000f00 */
.L_x_132:
[----:B-1----:R1:W2:Y:S02]  /*72c0*/  SYNCS.PHASECHK.TRANS64.TRYWAIT P0, [R0+URZ], R3 ;  /* 0x00000003000075a7 */ /* 0x0022a400080011ff */
[----:B--2---:R-:W-:Y:S05]  /*72d0*/  @!P0 NANOSLEEP.SYNCS 0x989680 ;  /* 0x009896800000895d */ /* 0x004fea0003900000 */
[----:B------:R-:W2:Y:S02]  /*72e0*/  @!P0 SYNCS.PHASECHK.TRANS64 P0, [R0+URZ], R3 ;  /* 0x00000003000085a7 */ /* 0x000ea400080010ff */
[----:B--2---:R-:W-:Y:S05]  /*72f0*/  @!P0 BRA `(.L_x_132) ;  /* 0xfffffffc00f08947 */ /* 0x004fea000383ffff */
[----:B------:R-:W-:Y:S05]  /*7300*/  BRA `(.L_x_133) ;  /* 0xffffffb000c47947 */ /* 0x000fea000383ffff */
.L_x_44:
[----:B-1----:R1:W2:Y:S02]  /*7310*/  SYNCS.PHASECHK.TRANS64.TRYWAIT P0, [R0+URZ+0x110], R4 ;  /* 0x00011004000075a7 */ /* 0x0022a400080011ff */
[----:B--2---:R-:W-:Y:S05]  /*7320*/  @!P0 NANOSLEEP.SYNCS 0x989680 ;  /* 0x009896800000895d */ /* 0x004fea0003900000 */
[----:B------:R-:W2:Y:S02]  /*7330*/  @!P0 SYNCS.PHASECHK.TRANS64 P0, [R0+URZ+0x110], R4 ;  /* 0x00011004000085a7 */ /* 0x000ea400080010ff */
[----:B--2---:R-:W-:Y:S05]  /*7340*/  @!P0 BRA `(.L_x_44) ;  /* 0xfffffffc00f08947 */ /* 0x004fea000383ffff */
[----:B------:R-:W-:Y:S05]  /*7350*/  BRA `(.L_x_134) ;  /* 0xffffffb400207947 */ /* 0x000fea000383ffff */
.L_x_45:
[----:B------:R-:W-:-:S07]  /*7360*/  MOV R0, UR5 ;  /* 0x0000000500007c02 */ /* 0x000fce0008000f00 */
.L_x_135:
[----:B-1----:R1:W2:Y:S02]  /*7370*/  SYNCS.PHASECHK.TRANS64.TRYWAIT P0, [R0+URZ+0xc0], R5 ;  /* 0x0000c005000075a7 */ /* 0x0022a400080011ff */
[----:B--2---:R-:W-:Y:S05]  /*7380*/  @!P0 NANOSLEEP.SYNCS 0x989680 ;  /* 0x009896800000895d */ /* 0x004fea0003900000 */
[----:B------:R-:W2:Y:S02]  /*7390*/  @!P0 SYNCS.PHASECHK.TRANS64 P0, [R0+URZ+0xc0], R5 ;  /* 0x0000c005000085a7 */ /* 0x000ea400080010ff */
[----:B--2---:R-:W-:Y:S05]  /*73a0*/  @!P0 BRA `(.L_x_135) ;  /* 0xfffffffc00f08947 */ /* 0x004fea000383ffff */
[----:B------:R-:W-:Y:S05]  /*73b0*/  BRA `(.L_x_136) ;  /* 0xffffffb400307947 */ /* 0x000fea000383ffff */
.L_x_46:
[----:B-1----:R1:W2:Y:S02]  /*73c0*/  SYNCS.PHASECHK.TRANS64.TRYWAIT P1, [R0+URZ+0xb0], R4 ;  /* 0x0000b004000075a7 */ /* 0x0022a400080211ff */
[----:B--2---:R-:W-:Y:S05]  /*73d0*/  @!P1 NANOSLEEP.SYNCS 0x989680 ;  /* 0x009896800000995d */ /* 0x004fea0003900000 */
[----:B------:R-:W2:Y:S02]  /*73e0*/  @!P1 SYNCS.PHASECHK.TRANS64 P1, [R0+URZ+0xb0], R4 ;  /* 0x0000b004000095a7 */ /* 0x000ea400080210ff */
[----:B--2---:R-:W-:Y:S05]  /*73f0*/  @!P1 BRA `(.L_x_46) ;  /* 0xfffffffc00f09947 */ /* 0x004fea000383ffff */
[----:B------:R-:W-:Y:S05]  /*7400*/  BRA `(.L_x_137) ;  /* 0xffffffb400607947 */ /* 0x000fea000383ffff */
.L_x_49:
[----:B------:R-:W-:-:S07]  /*7410*/  MOV R0, UR5 ;  /* 0x0000000500007c02 */ /* 0x000fce0008000f00 */
.L_x_138:
[----:B-1----:R1:W2:Y:S02]  /*7420*/  SYNCS.PHASECHK.TRANS64.TRYWAIT P0, [R0+URZ+0xc0], R2 ;  /* 0x0000c002000075a7 */ /* 0x0022a400080011ff */
[----:B--2---:R-:W-:Y:S05]  /*7430*/  @!P0 NANOSLEEP.SYNCS 0x989680 ;  /* 0x009896800000895d */ /* 0x004fea0003900000 */
[----:B------:R-:W2:Y:S02]  /*7440*/  @!P0 SYNCS.PHASECHK.TRANS64 P0, [R0+URZ+0xc0], R2 ;  /* 0x0000c002000085a7 */ /* 0x000ea400080010ff */
[----:B--2---:R-:W-:Y:S05]  /*7450*/  @!P0 BRA `(.L_x_138) ;  /* 0xfffffffc00f08947 */ /* 0x004fea000383ffff */
[----:B------:R-:W-:Y:S05]  /*7460*/  BRA `(.L_x_48) ;  /* 0xffffffb400b47947 */ /* 0x000fea000383ffff */
.L_x_56:
[----:B-1----:R1:W2:Y:S02]  /*7470*/  SYNCS.PHASECHK.TRANS64.TRYWAIT P1, [R0+URZ+0xb0], R2 ;  /* 0x0000b002000075a7 */ /* 0x0022a400080211ff */
[----:B--2---:R-:W-:Y:S05]  /*7480*/  @!P1 NANOSLEEP.SYNCS 0x989680 ;  /* 0x009896800000995d */ /* 0x004fea0003900000 */
[----:B------:R-:W2:Y:S02]  /*7490*/  @!P1 SYNCS.PHASECHK.TRANS64 P1, [R0+URZ+0xb0], R2 ;  /* 0x0000b002000095a7 */ /* 0x000ea400080210ff */
[----:B--2---:R-:W-:Y:S05]  /*74a0*/  @!P1 BRA `(.L_x_56) ;  /* 0xfffffffc00f09947 */ /* 0x004fea000383ffff */
[----:B------:R-:W-:Y:S05]  /*74b0*/  BRA `(.L_x_139) ;  /* 0xffffffbc00247947 */ /* 0x000fea000383ffff */
.L_x_57:
[----:B------:R-:W-:-:S07]  /*74c0*/  MOV R2, UR7 ;  /* 0x0000000700027c02 */ /* 0x000fce0008000f00 */
.L_x_140:
[----:B-1----:R1:W2:Y:S02]  /*74d0*/  SYNCS.PHASECHK.TRANS64.TRYWAIT P0, [R2+URZ+0xf0], R0 ;  /* 0x0000f000020075a7 */ /* 0x0022a400080011ff */
[----:B--2---:R-:W-:Y:S05]  /*74e0*/  @!P0 NANOSLEEP.SYNCS 0x989680 ;  /* 0x009896800000895d */ /* 0x004fea0003900000 */
[----:B------:R-:W2:Y:S02]  /*74f0*/  @!P0 SYNCS.PHASECHK.TRANS64 P0, [R2+URZ+0xf0], R0 ;  /* 0x0000f000020085a7 */ /* 0x000ea400080010ff */
[----:B--2---:R-:W-:Y:S05]  /*7500*/  @!P0 BRA `(.L_x_140) ;  /* 0xfffffffc00f08947 */ /* 0x004fea000383ffff */
[----:B------:R-:W-:Y:S05]  /*7510*/  BRA `(.L_x_141) ;  /* 0xffffffbc00747947 */ /* 0x000fea000383ffff */
.L_x_60:
[----:B------:R-:W-:Y:S07]  /*7520*/  MOV R0, UR6 ;  /* 0x0000000600007c02 */ /* 0x000fee0008000f00 */
.L_x_142:
[----:B-1----:R1:W2:Y:S02]  /*7530*/  SYNCS.PHASECHK.TRANS64.TRYWAIT P0, [R0+URZ], R2 ;  /* 0x00000002000075a7 */ /* 0x0022a400080011ff */
[----:B--2---:R-:W-:Y:S05]  /*7540*/  @!P0 NANOSLEEP.SYNCS 0x989680 ;  /* 0x009896800000895d */ /* 0x004fea0003900000 */
[----:B------:R-:W2:Y:S02]  /*7550*/  @!P0 SYNCS.PHASECHK.TRANS64 P0, [R0+URZ], R2 ;  /* 0x00000002000085a7 */ /* 0x000ea400080010ff */
[----:B--2---:R-:W-:Y:S05]  /*7560*/  @!P0 BRA `(.L_x_142) ;  /* 0xfffffffc00f08947 */ /* 0x004fea000383ffff */
[----:B------:R-:W-:Y:S05]  /*7570*/  BRA `(.L_x_59) ;  /* 0xffffffbc00907947 */ /* 0x000fea000383ffff */
.L_x_63:
[----:B------:R-:W-:-:S07]  /*7580*/  MOV R0, UR6 ;  /* 0x0000000600007c02 */ /* 0x000fce0008000f00 */
.L_x_143:
[----:B--2---:R2:W4:Y:S02]  /*7590*/  SYNCS.PHASECHK.TRANS64.TRYWAIT P0, [R0+URZ], R2 ;  /* 0x00000002000075a7 */ /* 0x00452400080011ff */
[----:B----4-:R-:W-:Y:S05]  /*75a0*/  @!P0 NANOSLEEP.SYNCS 0x989680 ;  /* 0x009896800000895d */ /* 0x010fea0003900000 */
[----:B------:R-:W4:Y:S02]  /*75b0*/  @!P0 SYNCS.PHASECHK.TRANS64 P0, [R0+URZ], R2 ;  /* 0x00000002000085a7 */ /* 0x000f2400080010ff */
[----:B----4-:R-:W-:Y:S05]  /*75c0*/  @!P0 BRA `(.L_x_143) ;  /* 0xfffffffc00f08947 */ /* 0x010fea000383ffff */
[----:B------:R-:W-:Y:S05]  /*75d0*/  BRA `(.L_x_144) ;  /* 0xffffffc0006c7947 */ /* 0x000fea000383ffff */
.L_x_64:
[----:B------:R-:W-:-:S07]  /*75e0*/  MOV R0, UR6 ;  /* 0x0000000600007c02 */ /* 0x000fce0008000f00 */
.L_x_145:
[----:B-1----:R1:W2:Y:S02]  /*75f0*/  SYNCS.PHASECHK.TRANS64.TRYWAIT P0, [R0+URZ], R3 ;  /* 0x00000003000075a7 */ /* 0x0022a400080011ff */
[----:B--2---:R-:W-:Y:S05]  /*7600*/  @!P0 NANOSLEEP.SYNCS 0x989680 ;  /* 0x009896800000895d */ /* 0x004fea0003900000 */
[----:B------:R-:W2:Y:S02]  /*7610*/  @!P0 SYNCS.PHASECHK.TRANS64 P0, [R0+URZ], R3 ;  /* 0x00000003000085a7 */ /* 0x000ea400080010ff */
[----:B--2---:R-:W-:Y:S05]  /*7620*/  @!P0 BRA `(.L_x_145) ;  /* 0xfffffffc00f08947 */ /* 0x004fea000383ffff */
[----:B------:R-:W-:Y:S05]  /*7630*/  BRA `(.L_x_146) ;  /* 0xffffffc000787947 */ /* 0x000fea000383ffff */
.L_x_65:
[----:B------:R-:W-:-:S07]  /*7640*/  MOV R0, UR6 ;  /* 0x0000000600007c02 */ /* 0x000fce0008000f00 */
.L_x_147:
[----:B-1----:R1:W2:Y:S02]  /*7650*/  SYNCS.PHASECHK.TRANS64.TRYWAIT P0, [R0+URZ], R3 ;  /* 0x00000003000075a7 */ /* 0x0022a400080011ff */
[----:B--2---:R-:W-:Y:S05]  /*7660*/  @!P0 NANOSLEEP.SYNCS 0x989680 ;  /* 0x009896800000895d */ /* 0x004fea0003900000 */
[----:B------:R-:W2:Y:S02]  /*7670*/  @!P0 SYNCS.PHASECHK.TRANS64 P0, [R0+URZ], R3 ;  /* 0x00000003000085a7 */ /* 0x000ea400080010ff */
[----:B--2---:R-:W-:Y:S05]  /*7680*/  @!P0 BRA `(.L_x_147) ;  /* 0xfffffffc00f08947 */ /* 0x004fea000383ffff */
[----:B------:R-:W-:Y:S05]  /*7690*/  BRA `(.L_x_148) ;  /* 0xffffffc000847947 */ /* 0x000fea000383ffff */
.L_x_66:
[----:B-1----:R-:W-:-:S07]  /*76a0*/  MOV R0, UR7 ;  /* 0x0000000700007c02 */ /* 0x002fce0008000f00 */
.L_x_149:
[----:B-1----:R1:W2:Y:S02]  /*76b0*/  SYNCS.PHASECHK.TRANS64.TRYWAIT P0, [R0+URZ], R2 ;  /* 0x00000002000075a7 */ /* 0x0022a400080011ff */
[----:B--2---:R-:W-:Y:S05]  /*76c0*/  @!P0 NANOSLEEP.SYNCS 0x989680 ;  /* 0x009896800000895d */ /* 0x004fea0003900000 */
[----:B------:R-:W2:Y:S02]  /*76d0*/  @!P0 SYNCS.PHASECHK.TRANS64 P0, [R0+URZ], R2 ;  /* 0x00000002000085a7 */ /* 0x000ea400080010ff */
[----:B--2---:R-:W-:Y:S05]  /*76e0*/  @!P0 BRA `(.L_x_149) ;  /* 0xfffffffc00f08947 */ /* 0x004fea000383ffff */
[----:B------:R-:W-:Y:S05]  /*76f0*/  BRA `(.L_x_150) ;  /* 0xffffffc000907947 */ /* 0x000fea000383ffff */
.L_x_71:
[----:B--2---:R2:W3:Y:S02]  /*7700*/  SYNCS.PHASECHK.TRANS64.TRYWAIT P0, [R0+URZ+0xb0], R2 ;  /* 0x0000b002000075a7 */ /* 0x0044e400080011ff */
[----:B---3--:R-:W-:Y:S05]  /*7710*/  @!P0 NANOSLEEP.SYNCS 0x989680 ;  /* 0x009896800000895d */ /* 0x008fea0003900000 */
[----:B------:R-:W3:Y:S02]  /*7720*/  @!P0 SYNCS.PHASECHK.TRANS64 P0, [R0+URZ+0xb0], R2 ;  /* 0x0000b002000085a7 */ /* 0x000ee400080010ff */
[----:B---3--:R-:W-:Y:S05]  /*7730*/  @!P0 BRA `(.L_x_71) ;  /* 0xfffffffc00f08947 */ /* 0x008fea000383ffff */
[----:B------:R-:W-:Y:S05]  /*7740*/  BRA `(.L_x_151) ;  /* 0xffffffc400887947 */ /* 0x000fea000383ffff */
.L_x_74:
[----:B------:R-:W-:Y:S07]  /*7750*/  MOV R0, UR7 ;  /* 0x0000000700007c02 */ /* 0x000fee0008000f00 */
.L_x_152:
[----:B--2---:R2:W3:Y:S02]  /*7760*/  SYNCS.PHASECHK.TRANS64.TRYWAIT P0, [R0+URZ+0xa8], R2 ;  /* 0x0000a802000075a7 */ /* 0x0044e400080011ff */
[----:B---3--:R-:W-:Y:S05]  /*7770*/  @!P0 NANOSLEEP.SYNCS 0x989680 ;  /* 0x009896800000895d */ /* 0x008fea0003900000 */
[----:B------:R-:W3:Y:S02]  /*7780*/  @!P0 SYNCS.PHASECHK.TRANS64 P0, [R0+URZ+0xa8], R2 ;  /* 0x0000a802000085a7 */ /* 0x000ee400080010ff */
[----:B---3--:R-:W-:Y:S05]  /*7790*/  @!P0 BRA `(.L_x_152) ;  /* 0xfffffffc00f08947 */ /* 0x008fea000383ffff */
[----:B------:R-:W-:Y:S05]  /*77a0*/  BRA `(.L_x_73) ;  /* 0xffffffc800687947 */ /* 0x000fea000383ffff */
.L_x_77:
[----:B------:R-:W-:Y:S07]  /*77b0*/  MOV R0, UR15 ;  /* 0x0000000f00007c02 */ /* 0x000fee0008000f00 */
.L_x_153:
[----:B-1----:R1:W2:Y:S02]  /*77c0*/  SYNCS.PHASECHK.TRANS64.TRYWAIT P0, [R0+URZ+0x88], R9 ;  /* 0x00008809000075a7 */ /* 0x0022a400080011ff */
[----:B--2---:R-:W-:Y:S05]  /*77d0*/  @!P0 NANOSLEEP.SYNCS 0x989680 ;  /* 0x009896800000895d */ /* 0x004fea0003900000 */
[----:B------:R-:W2:Y:S02]  /*77e0*/  @!P0 SYNCS.PHASECHK.TRANS64 P0, [R0+URZ+0x88], R9 ;  /* 0x00008809000085a7 */ /* 0x000ea400080010ff */
[----:B--2---:R-:W-:Y:S05]  /*77f0*/  @!P0 BRA `(.L_x_153) ;  /* 0xfffffffc00f08947 */ /* 0x004fea000383ffff */
[----:B------:R-:W-:Y:S05]  /*7800*/  BRA `(.L_x_154) ;  /* 0xffffffc800e07947 */ /* 0x000fea000383ffff */
.L_x_78:
[----:B------:R-:W-:Y:S07]  /*7810*/  MOV R0, UR13 ;  /* 0x0000000d00007c02 */ /* 0x000fee0008000f00 */
.L_x_155:
[----:B-1----:R1:W2:Y:S02]  /*7820*/  SYNCS.PHASECHK.TRANS64.TRYWAIT P0, [R0+URZ+0x88], R20 ;  /* 0x00008814000075a7 */ /* 0x0022a400080011ff */
[----:B--2---:R-:W-:Y:S05]  /*7830*/  @!P0 NANOSLEEP.SYNCS 0x989680 ;  /* 0x009896800000895d */ /* 0x004fea0003900000 */
[----:B------:R-:W2:Y:S02]  /*7840*/  @!P0 SYNCS.PHASECHK.TRANS64 P0, [R0+URZ+0x88], R20 ;  /* 0x00008814000085a7 */ /* 0x000ea400080010ff */
[----:B--2---:R-:W-:Y:S05]  /*7850*/  @!P0 BRA `(.L_x_155) ;  /* 0xfffffffc00f08947 */ /* 0x004fea000383ffff */
[----:B------:R-:W-:Y:S05]  /*7860*/  BRA `(.L_x_156) ;  /* 0xffffffcc00807947 */ /* 0x000fea000383ffff */
.L_x_80:
[----:B------:R-:W-:-:S07]  /*7870*/  MOV R0, UR4 ;  /* 0x0000000400007c02 */ /* 0x000fce0008000f00 */
.L_x_157:
[----:B-1----:R1:W3:Y:S02]  /*7880*/  SYNCS.PHASECHK.TRANS64.TRYWAIT P0, [R0+URZ], R2 ;  /* 0x00000002000075a7 */ /* 0x0022e400080011ff */
[----:B---3--:R-:W-:Y:S05]  /*7890*/  @!P0 NANOSLEEP.SYNCS 0x989680 ;  /* 0x009896800000895d */ /* 0x008fea0003900000 */
[----:B------:R-:W3:Y:S02]  /*78a0*/  @!P0 SYNCS.PHASECHK.TRANS64 P0, [R0+URZ], R2 ;  /* 0x00000002000085a7 */ /* 0x000ee400080010ff */
[----:B---3--:R-:W-:Y:S05]  /*78b0*/  @!P0 BRA `(.L_x_157) ;  /* 0xfffffffc00f08947 */ /* 0x008fea000383ffff */
[----:B------:R-:W-:Y:S05]  /*78c0*/  BRA `(.L_x_158) ;  /* 0xffffffd0000c7947 */ /* 0x000fea000383ffff */
.L_x_81:
[----:B------:R-:W-:-:S07]  /*78d0*/  MOV R0, UR4 ;  /* 0x0000000400007c02 */ /* 0x000fce0008000f00 */
.L_x_159:
[----:B-1----:R1:W3:Y:S02]  /*78e0*/  SYNCS.PHASECHK.TRANS64.TRYWAIT P0, [R0+URZ], R2 ;  /* 0x00000002000075a7 */ /* 0x0022e400080011ff */
[----:B---3--:R-:W-:Y:S05]  /*78f0*/  @!P0 NANOSLEEP.SYNCS 0x989680 ;  /* 0x009896800000895d */ /* 0x008fea0003900000 */
[----:B------:R-:W3:Y:S02]  /*7900*/  @!P0 SYNCS.PHASECHK.TRANS64 P0, [R0+URZ], R2 ;  /* 0x00000002000085a7 */ /* 0x000ee400080010ff */
[----:B---3--:R-:W-:Y:S05]  /*7910*/  @!P0 BRA `(.L_x_159) ;  /* 0xfffffffc00f08947 */ /* 0x008fea000383ffff */
[----:B------:R-:W-:Y:S05]  /*7920*/  BRA `(.L_x_160) ;  /* 0xffffffd000187947 */ /* 0x000fea000383ffff */
.L_x_83:
[----:B--2---:R2:W4:Y:S02]  /*7930*/  SYNCS.PHASECHK.TRANS64.TRYWAIT P0, [R0+URZ+0xb0], R2 ;  /* 0x0000b002000075a7 */ /* 0x00452400080011ff */
[----:B----4-:R-:W-:Y:S05]  /*7940*/  @!P0 NANOSLEEP.SYNCS 0x989680 ;  /* 0x009896800000895d */ /* 0x010fea0003900000 */
[----:B------:R-:W4:Y:S02]  /*7950*/  @!P0 SYNCS.PHASECHK.TRANS64 P0, [R0+URZ+0xb0], R2 ;  /* 0x0000b002000085a7 */ /* 0x000f2400080010ff */
[----:B----4-:R-:W-:Y:S05]  /*7960*/  @!P0 BRA `(.L_x_83) ;  /* 0xfffffffc00f08947 */ /* 0x010fea000383ffff */
[----:B------:R-:W-:Y:S05]  /*7970*/  BRA `(.L_x_161) ;  /* 0xffffffd400087947 */ /* 0x000fea000383ffff */
.L_x_93:
[----:B-1----:R1:W3:Y:S02]  /*7980*/  SYNCS.PHASECHK.TRANS64.TRYWAIT P1, [R2+URZ+0x70], R4 ;  /* 0x00007004020075a7 */ /* 0x0022e400080211ff */
[----:B---3--:R-:W-:Y:S05]  /*7990*/  @!P1 NANOSLEEP.SYNCS 0x989680 ;  /* 0x009896800000995d */ /* 0x008fea0003900000 */
[----:B------:R-:W3:Y:S02]  /*79a0*/  @!P1 SYNCS.PHASECHK.TRANS64 P1, [R2+URZ+0x70], R4 ;  /* 0x00007004020095a7 */ /* 0x000ee400080210ff */
[----:B---3--:R-:W-:Y:S05]  /*79b0*/  @!P1 BRA `(.L_x_93) ;  /* 0xfffffffc00f09947 */ /* 0x008fea000383ffff */
[----:B------:R-:W-:Y:S05]  /*79c0*/  BRA `(.L_x_92) ;  /* 0xffffffe000087947 */ /* 0x000fea000383ffff */
.L_x_95:
[----:B-1----:R1:W2:Y:S02]  /*79d0*/  SYNCS.PHASECHK.TRANS64.TRYWAIT P0, [R44+URZ+0xd0], R3 ;  /* 0x0000d0032c0075a7 */ /* 0x0022a400080011ff */
[----:B--2---:R-:W-:Y:S05]  /*79e0*/  @!P0 NANOSLEEP.SYNCS 0x989680 ;  /* 0x009896800000895d */ /* 0x004fea0003900000 */
[----:B------:R-:W2:Y:S02]  /*79f0*/  @!P0 SYNCS.PHASECHK.TRANS64 P0, [R44+URZ+0xd0], R3 ;  /* 0x0000d0032c0085a7 */ /* 0x000ea400080010ff */
[----:B--2---:R-:W-:Y:S05]  /*7a00*/  @!P0 BRA `(.L_x_95) ;  /* 0xfffffffc00f08947 */ /* 0x004fea000383ffff */
[----:B------:R-:W-:Y:S05]  /*7a10*/  BRA `(.L_x_94) ;  /* 0xffffffe000587947 */ /* 0x000fea000383ffff */
.L_x_106:
[----:B-1----:R1:W2:Y:S02]  /*7a20*/  SYNCS.PHASECHK.TRANS64.TRYWAIT P0, [R2+URZ+0x70], R45 ;  /* 0x0000702d020075a7 */ /* 0x0022a400080011ff */
[----:B--2---:R-:W-:Y:S05]  /*7a30*/  @!P0 NANOSLEEP.SYNCS 0x989680 ;  /* 0x009896800000895d */ /* 0x004fea0003900000 */
[----:B------:R-:W2:Y:S02]  /*7a40*/  @!P0 SYNCS.PHASECHK.TRANS64 P0, [R2+URZ+0x70], R45 ;  /* 0x0000702d020085a7 */ /* 0x000ea400080010ff */
[----:B--2---:R-:W-:Y:S05]  /*7a50*/  @!P0 BRA `(.L_x_106) ;  /* 0xfffffffc00f08947 */ /* 0x004fea000383ffff */
[----:B------:R-:W-:Y:S05]  /*7a60*/  BRA `(.L_x_105) ;  /* 0xffffffe800687947 */ /* 0x000fea000383ffff */
        .weak           $__internal_0_$__cuda_sm10x_tcgen05_guardrail_trap_col_being_dealloced_not_returned_by_alloc
        .type           $__internal_0_$__cuda_sm10x_tcgen05_guardrail_trap_col_being_dealloced_not_returned_by_alloc,@function
        .size           $__internal_0_$__cuda_sm10x_tcgen05_guardrail_trap_col_being_dealloced_not_returned_by_alloc,($__internal_1_$__cuda_sm10x_tcgen05_guardrail_trap_phase_invalid_during_alloc - $__internal_0_$__cuda_sm10x_tcgen05_guardrail_trap_col_being_dealloced_not_returned_by_alloc)
$__internal_0_$__cuda_sm10x_tcgen05_guardrail_trap_col_being_dealloced_not_returned_by_alloc:
[----:B------:R-:W-:Y:S05]  /*7a70*/  BPT.TRAP 0x1 ;  /* 0x000000040000795c */ /* 0x000fea0000300000 */
[----:B------:R-:W-:-:S04]  /*7a80*/  HFMA2 R3, -RZ, RZ, 0, 0 ;  /* 0x00000000ff037431 */ /* 0x000fc800000001ff */
[----:B------:R-:W-:Y:S05]  /*7a90*/  RET.REL.NODEC R2 `(_ZN7cutlass13device_kernelINS_4gemm6kernel13GemmUniversalIN4cute5tupleIJiiiiEEENS1_10collective13CollectiveMmaINS1_35MainloopSm100TmaUmmaWarpSpecializedILi7ELi2ELi4ENS5_IJNS4_1CILi1EEESB_SB_EEEEENS5_IJNSA_ILi64EEESE_SE_EEENS_10bfloat16_tENS5_IJlSB_lEEESG_SH_NS4_8TiledMMAINS4_8MMA_AtomIJNS4_20SM100_MMA_F16BF16_SSISG_SG_fLi64ELi64ELNS4_4UMMA5MajorE0ELSM_0ELNSL_7ScaleInE0ELSN_0EEEEEENS4_6LayoutISC_NS5_IJNSA_ILi0EEESR_SR_EEEEENS5_IJNS4_10UnderscoreESU_SU_EEEEENS4_13SM90_TMA_LOADENS4_14ComposedLayoutINS4_7SwizzleILi3ELi4ELi3EEENS4_18smem_ptr_flag_bitsILi16EEENSQ_INS5_IJNSA_ILi8EEESE_EEENS5_IJSE_SB_EEEEEEEvNS4_8identityESX_S17_vS18_EENS_8epilogue10collective18CollectiveEpilogueINS1A_23Sm100TmaWarpSpecializedILi3ELi2ELi16ELb1ELb0EEEJSF_NS5_IJNSQ_ISE_SB_EENSQ_INSA_ILi32EEESB_EEEEESG_SH_SG_SH_NS1A_6fusion15FusionCallbacksIS1E_NS1J_17LinearCombinationISG_fSG_fLNS_15FloatRoundStyleE2EEESF_S1I_JEEENS4_5SM1004TMEM4LOAD26SM100_TMEM_LOAD_16dp256b4xESX_NSY_INSZ_ILi2ELi4ELi3EEES12_NSQ_INS5_IJS13_S1G_EEENS5_IJS1G_SB_EEEEEEENS4_17SM75_U32x4_LDSM_NENS4_14SM90_TMA_STOREES1X_NS4_17SM90_U32x4_STSM_NENS4_39AutoVectorizingCopyWithAssumedAlignmentILi128EEEEEEvvEEEEvNT_6ParamsE) ;  /* 0xffffff8402587950 */ /* 0x000fea0003c3ffff */
        .weak           $__internal_1_$__cuda_sm10x_tcgen05_guardrail_trap_phase_invalid_during_alloc
        .type           $__internal_1_$__cuda_sm10x_tcgen05_guardrail_trap_phase_invalid_during_alloc,@function
        .size           $__internal_1_$__cuda_sm10x_tcgen05_guardrail_trap_phase_invalid_during_alloc,($__internal_2_$__cuda_sm10x_tcgen05_guardrail_trap_unallocated_columns_being_dealloced - $__internal_1_$__cuda_sm10x_tcgen05_guardrail_trap_phase_invalid_during_alloc)
$__internal_1_$__cuda_sm10x_tcgen05_guardrail_trap_phase_invalid_during_alloc:
[----:B------:R-:W-:Y:S05]  /*7aa0*/  BPT.TRAP 0x1 ;  /* 0x000000040000795c */ /* 0x000fea0000300000 */
[----:B------:R-:W-:-:S04]  /*7ab0*/  MOV R3, 0x0 ;  /* 0x0000000000037802 */ /* 0x000fc80000000f00 */
[----:B------:R-:W-:Y:S05]  /*7ac0*/  RET.REL.NODEC R2 `(_ZN7cutlass13device_kernelINS_4gemm6kernel13GemmUniversalIN4cute5tupleIJiiiiEEENS1_10collective13CollectiveMmaINS1_35MainloopSm100TmaUmmaWarpSpecializedILi7ELi2ELi4ENS5_IJNS4_1CILi1EEESB_SB_EEEEENS5_IJNSA_ILi64EEESE_SE_EEENS_10bfloat16_tENS5_IJlSB_lEEESG_SH_NS4_8TiledMMAINS4_8MMA_AtomIJNS4_20SM100_MMA_F16BF16_SSISG_SG_fLi64ELi64ELNS4_4UMMA5MajorE0ELSM_0ELNSL_7ScaleInE0ELSN_0EEEEEENS4_6LayoutISC_NS5_IJNSA_ILi0EEESR_SR_EEEEENS5_IJNS4_10UnderscoreESU_SU_EEEEENS4_13SM90_TMA_LOADENS4_14ComposedLayoutINS4_7SwizzleILi3ELi4ELi3EEENS4_18smem_ptr_flag_bitsILi16EEENSQ_INS5_IJNSA_ILi8EEESE_EEENS5_IJSE_SB_EEEEEEEvNS4_8identityESX_S17_vS18_EENS_8epilogue10collective18CollectiveEpilogueINS1A_23Sm100TmaWarpSpecializedILi3ELi2ELi16ELb1ELb0EEEJSF_NS5_IJNSQ_ISE_SB_EENSQ_INSA_ILi32EEESB_EEEEESG_SH_SG_SH_NS1A_6fusion15FusionCallbacksIS1E_NS1J_17LinearCombinationISG_fSG_fLNS_15FloatRoundStyleE2EEESF_S1I_JEEENS4_5SM1004TMEM4LOAD26SM100_TMEM_LOAD_16dp256b4xESX_NSY_INSZ_ILi2ELi4ELi3EEES12_NSQ_INS5_IJS13_S1G_EEENS5_IJS1G_SB_EEEEEEENS4_17SM75_U32x4_LDSM_NENS4_14SM90_TMA_STOREES1X_NS4_17SM90_U32x4_STSM_NENS4_39AutoVectorizingCopyWithAssumedAlignmentILi128EEEEEEvvEEEEvNT_6ParamsE) ;  /* 0xffffff84024c7950 */ /* 0x000fea0003c3ffff */
        .weak           $__internal_2_$__cuda_sm10x_tcgen05_guardrail_trap_unallocated_columns_being_dealloced
        .type           $__internal_2_$__cuda_sm10x_tcgen05_guardrail_trap_unallocated_columns_being_dealloced,@function
        .size           $__internal_2_$__cuda_sm10x_tcgen05_guardrail_trap_unallocated_columns_being_dealloced,(.L_x_163 - $__internal_2_$__cuda_sm10x_tcgen05_guardrail_trap_unallocated_columns_being_dealloced)
$__internal_2_$__cuda_sm10x_tcgen05_guardrail_trap_unallocated_columns_being_dealloced:
[----:B------:R-:W-:Y:S05]  /*7ad0*/  BPT.TRAP 0x1 ;  /* 0x000000040000795c */ /* 0x000fea0000300000 */
[----:B------:R-:W-:-:S04]  /*7ae0*/  HFMA2 R3, -RZ, RZ, 0, 0 ;  /* 0x00000000ff037431 */ /* 0x000fc800000001ff */
[----:B------:R-:W-:Y:S05]  /*7af0*/  RET.REL.NODEC R2 `(_ZN7cutlass13device_kernelINS_4gemm6kernel13GemmUniversalIN4cute5tupleIJiiiiEEENS1_10collective13CollectiveMmaINS1_35MainloopSm100TmaUmmaWarpSpecializedILi7ELi2ELi4ENS5_IJNS4_1CILi1EEESB_SB_EEEEENS5_IJNSA_ILi64EEESE_SE_EEENS_10bfloat16_tENS5_IJlSB_lEEESG_SH_NS4_8TiledMMAINS4_8MMA_AtomIJNS4_20SM100_MMA_F16BF16_SSISG_SG_fLi64ELi64ELNS4_4UMMA5MajorE0ELSM_0ELNSL_7ScaleInE0ELSN_0EEEEEENS4_6LayoutISC_NS5_IJNSA_ILi0EEESR_SR_EEEEENS5_IJNS4_10UnderscoreESU_SU_EEEEENS4_13SM90_TMA_LOADENS4_14ComposedLayoutINS4_7SwizzleILi3ELi4ELi3EEENS4_18smem_ptr_flag_bitsILi16EEENSQ_INS5_IJNSA_ILi8EEESE_EEENS5_IJSE_SB_EEEEEEEvNS4_8identityESX_S17_vS18_EENS_8epilogue10collective18CollectiveEpilogueINS1A_23Sm100TmaWarpSpecializedILi3ELi2ELi16ELb1ELb0EEEJSF_NS5_IJNSQ_ISE_SB_EENSQ_INSA_ILi32EEESB_EEEEESG_SH_SG_SH_NS1A_6fusion15FusionCallbacksIS1E_NS1J_17LinearCombinationISG_fSG_fLNS_15FloatRoundStyleE2EEESF_S1I_JEEENS4_5SM1004TMEM4LOAD26SM100_TMEM_LOAD_16dp256b4xESX_NSY_INSZ_ILi2ELi4ELi3EEES12_NSQ_INS5_IJS13_S1G_EEENS5_IJS1G_SB_EEEEEEENS4_17SM75_U32x4_LDSM_NENS4_14SM90_TMA_STOREES1X_NS4_17SM90_U32x4_STSM_NENS4_39AutoVectorizingCopyWithAssumedAlignmentILi128EEEEEEvvEEEEvNT_6ParamsE) ;  /* 0xffffff8402407950 */ /* 0x000fea0003c3ffff */
.L_x_162:
[----:B------:R-:W-:-:S00]  /*7b00*/  BRA `(.L_x_162) ;  /* 0xfffffffc00fc7947 */ /* 0x000fc0000383ffff */
[----:B------:R-:W-:-:S00]  /*7b10*/  NOP ;  /* 0x0000000000007918 */ /* 0x000fc00000000000 */
        /* <DEDUP_REMOVED lines=14> */
.L_x_163:


//--------------------- .nv.global.init           --------------------------
	.section	.nv.global.init,"aw",@progbits
.nv.global.init:
	.type		$str$27,@object
	.size		$str$27,($str$28 - $str$27)
$str$27:
        /*0000*/ 	.byte	0x28, 0x61, 0x64, 0x64, 0x72, 0x65, 0x73, 0x73, 0x20, 0x26, 0x20, 0x6d, 0x61, 0x73, 0x6b, 0x29
        /*0010*/ 	.byte	0x20, 0x3d, 0x3d, 0x20, 0x30, 0x00
	.type		$str$28,@object
	.size		$str$28,($str$26 - $str$28)
$str$28:
        /*0016*/ 	.byte	0x2f, 0x74, 0x6d, 0x70, 0x2f, 0x63, 0x75, 0x74, 0x6c, 0x61, 0x73, 0x73, 0x5f, 0x73, 0x77, 0x65
        /*0026*/ 	.byte	0x65, 0x70, 0x5f, 0x73, 0x72, 0x63, 0x2f, 0x69, 0x6e, 0x63, 0x6c, 0x75, 0x64, 0x65, 0x2f, 0x63
        /*0036*/ 	.byte	0x75, 0x74, 0x65, 0x2f, 0x70, 0x6f, 0x69, 0x6e, 0x74, 0x65, 0x72, 0x5f, 0x66, 0x6c, 0x61, 0x67
        /*0046*/ 	.byte	0x67, 0x65, 0x64, 0x2e, 0x68, 0x70, 0x70, 0x00
	.type		$str$26,@object
	.size		$str$26,($str$25 - $str$26)
$str$26:
        /*004e*/ 	.byte	0x2f, 0x74, 0x6d, 0x70, 0x2f, 0x63, 0x75, 0x74, 0x6c, 0x61, 0x73, 0x73, 0x5f, 0x73, 0x77, 0x65
        /*005e*/ 	.byte	0x65, 0x70, 0x5f, 0x73, 0x72, 0x63, 0x2f, 0x69, 0x6e, 0x63, 0x6c, 0x75, 0x64, 0x65, 0x2f, 0x63
        /*006e*/ 	.byte	0x75, 0x74, 0x65, 0x2f, 0x61, 0x74, 0x6f, 0x6d, 0x2f, 0x63, 0x6f, 0x70, 0x79, 0x5f, 0x74, 0x72
        /*007e*/ 	.byte	0x61, 0x69, 0x74, 0x73, 0x5f, 0x73, 0x6d, 0x31, 0x30, 0x30, 0x2e, 0x68, 0x70, 0x70, 0x00
	.type		$str$25,@object
	.size		$str$25,(__unnamed_1 - $str$25)
$str$25:
        /*008d*/ 	.byte	0x28, 0x28, 0x75, 0x69, 0x6e, 0x74, 0x33, 0x32, 0x5f, 0x74, 0x28, 0x74, 0x68, 0x72, 0x65, 0x61
        /*009d*/ 	.byte	0x64, 0x49, 0x64, 0x78, 0x2e, 0x78, 0x29, 0x20, 0x2f, 0x20, 0x33, 0x32, 0x29, 0x20, 0x25, 0x20
        /*00ad*/ 	.byte	0x34, 0x29, 0x20, 0x3d, 0x3d, 0x20, 0x28, 0x28, 0x28, 0x74, 0x6d, 0x65, 0x6d, 0x5f, 0x61, 0x64
        /*00bd*/ 	.byte	0x64, 0x72, 0x20, 0x3e, 0x3e, 0x20, 0x31, 0x36, 0x29, 0x20, 0x2f, 0x20, 0x33, 0x32, 0x29, 0x20
        /*00cd*/ 	.byte	0x25, 0x20, 0x34, 0x29, 0x00
	.type		__unnamed_1,@object
	.size		__unnamed_1,(__unnamed_2 - __unnamed_1)
__unnamed_1:
        /*00d2*/ 	.byte	0x61, 0x75, 0x74, 0x6f, 0x20, 0x63, 0x75, 0x74, 0x65, 0x3a, 0x3a, 0x61, 0x73, 0x5f, 0x70, 0x6f
        /* <DEDUP_REMOVED lines=24> */
        /*0262*/ 	.byte	0x30, 0x34, 0x38, 0x3e, 0x3e, 0x3e, 0x3e, 0x5d, 0x00
	.type		__unnamed_2,@object
	.size		__unnamed_2,(.L_2 - __unnamed_2)
__unnamed_2:
        /* <DEDUP_REMOVED lines=45> */
        /*053b*/ 	.byte	0x3e, 0x3e, 0x3e, 0x5d, 0x00
.L_2:


//--------------------- .nv.shared._ZN7cutlass13device_kernelINS_4gemm6kernel13GemmUniversalIN4cute5tupleIJiiiiEEENS1_10collective13CollectiveMmaINS1_35MainloopSm100TmaUmmaWarpSpecializedILi7ELi2ELi4ENS5_IJNS4_1CILi1EEESB_SB_EEEEENS5_IJNSA_ILi64EEESE_SE_EEENS_10bfloat16_tENS5_IJlSB_lEEESG_SH_NS4_8TiledMMAINS4_8MMA_AtomIJNS4_20SM100_MMA_F16BF16_SSISG_SG_fLi64ELi64ELNS4_4UMMA5MajorE0ELSM_0ELNSL_7ScaleInE0ELSN_0EEEEEENS4_6LayoutISC_NS5_IJNSA_ILi0EEESR_SR_EEEEENS5_IJNS4_10UnderscoreESU_SU_EEEEENS4_13SM90_TMA_LOADENS4_14ComposedLayoutINS4_7SwizzleILi3ELi4ELi3EEENS4_18smem_ptr_flag_bitsILi16EEENSQ_INS5_IJNSA_ILi8EEESE_EEENS5_IJSE_SB_EEEEEEEvNS4_8identityESX_S17_vS18_EENS_8epilogue10collective18CollectiveEpilogueINS1A_23Sm100TmaWarpSpecializedILi3ELi2ELi16ELb1ELb0EEEJSF_NS5_IJNSQ_ISE_SB_EENSQ_INSA_ILi32EEESB_EEEEESG_SH_SG_SH_NS1A_6fusion15FusionCallbacksIS1E_NS1J_17LinearCombinationISG_fSG_fLNS_15FloatRoundStyleE2EEESF_S1I_JEEENS4_5SM1004TMEM4LOAD26SM100_TMEM_LOAD_16dp256b4xESX_NSY_INSZ_ILi2ELi4ELi3EEES12_NSQ_INS5_IJS13_S1G_EEENS5_IJS1G_SB_EEEEEEENS4_17SM75_U32x4_LDSM_NENS4_14SM90_TMA_STOREES1X_NS4_17SM90_U32x4_STSM_NENS4_39AutoVectorizingCopyWithAssumedAlignmentILi128EEEEEEvvEEEEvNT_6ParamsE --------------------------
	.section	.nv.shared._ZN7cutlass13device_kernelINS_4gemm6kernel13GemmUniversalIN4cute5tupleIJiiiiEEENS1_10collective13CollectiveMmaINS1_35MainloopSm100TmaUmmaWarpSpecializedILi7ELi2ELi4ENS5_IJNS4_1CILi1EEESB_SB_EEEEENS5_IJNSA_ILi64EEESE_SE_EEENS_10bfloat16_tENS5_IJlSB_lEEESG_SH_NS4_8TiledMMAINS4_8MMA_AtomIJNS4_20SM100_MMA_F16BF16_SSISG_SG_fLi64ELi64ELNS4_4UMMA5MajorE0ELSM_0ELNSL_7ScaleInE0ELSN_0EEEEEENS4_6LayoutISC_NS5_IJNSA_ILi0EEESR_SR_EEEEENS5_IJNS4_10UnderscoreESU_SU_EEEEENS4_13SM90_TMA_LOADENS4_14ComposedLayoutINS4_7SwizzleILi3ELi4ELi3EEENS4_18smem_ptr_flag_bitsILi16EEENSQ_INS5_IJNSA_ILi8EEESE_EEENS5_IJSE_SB_EEEEEEEvNS4_8identityESX_S17_vS18_EENS_8epilogue10collective18CollectiveEpilogueINS1A_23Sm100TmaWarpSpecializedILi3ELi2ELi16ELb1ELb0EEEJSF_NS5_IJNSQ_ISE_SB_EENSQ_INSA_ILi32EEESB_EEEEESG_SH_SG_SH_NS1A_6fusion15FusionCallbacksIS1E_NS1J_17LinearCombinationISG_fSG_fLNS_15FloatRoundStyleE2EEESF_S1I_JEEENS4_5SM1004TMEM4LOAD26SM100_TMEM_LOAD_16dp256b4xESX_NSY_INSZ_ILi2ELi4ELi3EEES12_NSQ_INS5_IJS13_S1G_EEENS5_IJS1G_SB_EEEEEEENS4_17SM75_U32x4_LDSM_NENS4_14SM90_TMA_STOREES1X_NS4_17SM90_U32x4_STSM_NENS4_39AutoVectorizingCopyWithAssumedAlignmentILi128EEEEEEvvEEEEvNT_6ParamsE,"aw",@nobits
	.sectionflags	@""
	.align	16
	.zero		1024


//--------------------- .nv.shared.reserved.0     --------------------------
	.section	.nv.shared.reserved.0,"aw",@nobits
	.weak		__nv_reservedSMEM_offset_0_alias
	.size		__nv_reservedSMEM_offset_0_alias, 0, 64
	.other		__nv_reservedSMEM_offset_0_alias,@"STO_CUDA_RESERVED_SHARED STV_DEFAULT"
__nv_reservedSMEM_offset_0_alias:
	.zero		0
.nv.shared.reserved.0:
	.zero		64
	.weak		__nv_reservedSMEM_tcgen05_partition
	.type		__nv_reservedSMEM_tcgen05_partition,@object
	.size		__nv_reservedSMEM_tcgen05_partition,(.L_0 - __nv_reservedSMEM_tcgen05_partition)
__nv_reservedSMEM_tcgen05_partition:
	.zero		32
.L_0:


//--------------------- .nv.global                --------------------------
	.section	.nv.global,"aw",@nobits
.nv.global:
	.type		_ZN40_INTERNAL_e2e9b553_4_k_cu_6e53448c_350334cute1_E,@object
	.size		_ZN40_INTERNAL_e2e9b553_4_k_cu_6e53448c_350334cute1_E,(_ZN40_INTERNAL_e2e9b553_4_k_cu_6e53448c_350334cuda3std3__45__cpo6cbeginE - _ZN40_INTERNAL_e2e9b553_4_k_cu_6e53448c_350334cute1_E)
_ZN40_INTERNAL_e2e9b553_4_k_cu_6e53448c_350334cute1_E:
	.zero		1
	.type		_ZN40_INTERNAL_e2e9b553_4_k_cu_6e53448c_350334cuda3std3__45__cpo6cbeginE,@object
	.size		_ZN40_INTERNAL_e2e9b553_4_k_cu_6e53448c_350334cuda3std3__45__cpo6cbeginE,(_ZN40_INTERNAL_e2e9b553_4_k_cu_6e53448c_350334cuda3std3__48in_placeE - _ZN40_INTERNAL_e2e9b553_4_k_cu_6e53448c_350334cuda3std3__45__cpo6cbeginE)
_ZN40_INTERNAL_e2e9b553_4_k_cu_6e53448c_350334cuda3std3__45__cpo6cbeginE:
	.zero		1
	.type		_ZN40_INTERNAL_e2e9b553_4_k_cu_6e53448c_350334cuda3std3__48in_placeE,@object
	.size		_ZN40_INTERNAL_e2e9b553_4_k_cu_6e53448c_350334cuda3std3__48in_placeE,(_ZN40_INTERNAL_e2e9b553_4_k_cu_6e53448c_350334cuda3std6ranges3__45__cpo9iter_moveE - _ZN40_INTERNAL_e2e9b553_4_k_cu_6e53448c_350334cuda3std3__48in_placeE)
_ZN40_INTERNAL_e2e9b553_4_k_cu_6e53448c_350334cuda3std3__48in_placeE:
	.zero		1
	.type		_ZN40_INTERNAL_e2e9b553_4_k_cu_6e53448c_350334cuda3std6ranges3__45__cpo9iter_moveE,@object
	.size		_ZN40_INTERNAL_e2e9b553_4_k_cu_6e53448c_350334cuda3std6ranges3__45__cpo9iter_moveE,(_ZN40_INTERNAL_e2e9b553_4_k_cu_6e53448c_350334cuda3std3__45__cpo5beginE - _ZN40_INTERNAL_e2e9b553_4_k_cu_6e53448c_350334cuda3std6ranges3__45__cpo9iter_moveE)
_ZN40_INTERNAL_e2e9b553_4_k_cu_6e53448c_350334cuda3std6ranges3__45__cpo9iter_moveE:
	.zero		1
	.type		_ZN40_INTERNAL_e2e9b553_4_k_cu_6e53448c_350334cuda3std3__45__cpo5beginE,@object
	.size		_ZN40_INTERNAL_e2e9b553_4_k_cu_6e53448c_350334cuda3std3__45__cpo5beginE,(_ZN40_INTERNAL_e2e9b553_4_k_cu_6e53448c_350334cuda3std3__442_GLOBAL__N__e2e9b553_4_k_cu_6e53448c_350336ignoreE - _ZN40_INTERNAL_e2e9b553_4_k_cu_6e53448c_350334cuda3std3__45__cpo5beginE)
_ZN40_INTERNAL_e2e9b553_4_k_cu_6e53448c_350334cuda3std3__45__cpo5beginE:
	.zero		1
	.type		_ZN40_INTERNAL_e2e9b553_4_k_cu_6e53448c_350334cuda3std3__442_GLOBAL__N__e2e9b553_4_k_cu_6e53448c_350336ignoreE,@object
	.size		_ZN40_INTERNAL_e2e9b553_4_k_cu_6e53448c_350334cuda3std3__442_GLOBAL__N__e2e9b553_4_k_cu_6e53448c_350336ignoreE,(_ZN40_INTERNAL_e2e9b553_4_k_cu_6e53448c_350334cute7productE - _ZN40_INTERNAL_e2e9b553_4_k_cu_6e53448c_350334cuda3std3__442_GLOBAL__N__e2e9b553_4_k_cu_6e53448c_350336ignoreE)
_ZN40_INTERNAL_e2e9b553_4_k_cu_6e53448c_350334cuda3std3__442_GLOBAL__N__e2e9b553_4_k_cu_6e53448c_350336ignoreE:
	.zero		1
	.type		_ZN40_INTERNAL_e2e9b553_4_k_cu_6e53448c_350334cute7productE,@object
	.size		_ZN40_INTERNAL_e2e9b553_4_k_cu_6e53448c_350334cute7productE,(_ZN40_INTERNAL_e2e9b553_4_k_cu_6e53448c_350334cuda3std3__45__cpo3endE - _ZN40_INTERNAL_e2e9b553_4_k_cu_6e53448c_350334cute7productE)
_ZN40_INTERNAL_e2e9b553_4_k_cu_6e53448c_350334cute7productE:
	.zero		1
	.type		_ZN40_INTERNAL_e2e9b553_4_k_cu_6e53448c_350334cuda3std3__45__cpo3endE,@object
	.size		_ZN40_INTERNAL_e2e9b553_4_k_cu_6e53448c_350334cuda3std3__45__cpo3endE,(_ZN40_INTERNAL_e2e9b553_4_k_cu_6e53448c_350334cuda3std3__419piecewise_constructE - _ZN40_INTERNAL_e2e9b553_4_k_cu_6e53448c_350334cuda3std3__45__cpo3endE)
_ZN40_INTERNAL_e2e9b553_4_k_cu_6e53448c_350334cuda3std3__45__cpo3endE:
	.zero		1
	.type		_ZN40_INTERNAL_e2e9b553_4_k_cu_6e53448c_350334cuda3std3__419piecewise_constructE,@object
	.size		_ZN40_INTERNAL_e2e9b553_4_k_cu_6e53448c_350334cuda3std3__419piecewise_constructE,(_ZN40_INTERNAL_e2e9b553_4_k_cu_6e53448c_350334cuda3std3__45__cpo4cendE - _ZN40_INTERNAL_e2e9b553_4_k_cu_6e53448c_350334cuda3std3__419piecewise_constructE)
_ZN40_INTERNAL_e2e9b553_4_k_cu_6e53448c_350334cuda3std3__419piecewise_constructE:
	.zero		1
	.type		_ZN40_INTERNAL_e2e9b553_4_k_cu_6e53448c_350334cuda3std3__45__cpo4cendE,@object
	.size		_ZN40_INTERNAL_e2e9b553_4_k_cu_6e53448c_350334cuda3std3__45__cpo4cendE,(_ZN40_INTERNAL_e2e9b553_4_k_cu_6e53448c_350334cuda3std6ranges3__45__cpo4swapE - _ZN40_INTERNAL_e2e9b553_4_k_cu_6e53448c_350334cuda3std3__45__cpo4cendE)
_ZN40_INTERNAL_e2e9b553_4_k_cu_6e53448c_350334cuda3std3__45__cpo4cendE:
	.zero		1
	.type		_ZN40_INTERNAL_e2e9b553_4_k_cu_6e53448c_350334cuda3std6ranges3__45__cpo4swapE,@object
	.size		_ZN40_INTERNAL_e2e9b553_4_k_cu_6e53448c_350334cuda3std6ranges3__45__cpo4swapE,(.L_10 - _ZN40_INTERNAL_e2e9b553_4_k_cu_6e53448c_350334cuda3std6ranges3__45__cpo4swapE)
_ZN40_INTERNAL_e2e9b553_4_k_cu_6e53448c_350334cuda3std6ranges3__45__cpo4swapE:
	.zero		1
.L_10:


//--------------------- .nv.constant0._ZN7cutlass13device_kernelINS_4gemm6kernel13GemmUniversalIN4cute5tupleIJiiiiEEENS1_10collective13CollectiveMmaINS1_35MainloopSm100TmaUmmaWarpSpecializedILi7ELi2ELi4ENS5_IJNS4_1CILi1EEESB_SB_EEEEENS5_IJNSA_ILi64EEESE_SE_EEENS_10bfloat16_tENS5_IJlSB_lEEESG_SH_NS4_8TiledMMAINS4_8MMA_AtomIJNS4_20SM100_MMA_F16BF16_SSISG_SG_fLi64ELi64ELNS4_4UMMA5MajorE0ELSM_0ELNSL_7ScaleInE0ELSN_0EEEEEENS4_6LayoutISC_NS5_IJNSA_ILi0EEESR_SR_EEEEENS5_IJNS4_10UnderscoreESU_SU_EEEEENS4_13SM90_TMA_LOADENS4_14ComposedLayoutINS4_7SwizzleILi3ELi4ELi3EEENS4_18smem_ptr_flag_bitsILi16EEENSQ_INS5_IJNSA_ILi8EEESE_EEENS5_IJSE_SB_EEEEEEEvNS4_8identityESX_S17_vS18_EENS_8epilogue10collective18CollectiveEpilogueINS1A_23Sm100TmaWarpSpecializedILi3ELi2ELi16ELb1ELb0EEEJSF_NS5_IJNSQ_ISE_SB_EENSQ_INSA_ILi32EEESB_EEEEESG_SH_SG_SH_NS1A_6fusion15FusionCallbacksIS1E_NS1J_17LinearCombinationISG_fSG_fLNS_15FloatRoundStyleE2EEESF_S1I_JEEENS4_5SM1004TMEM4LOAD26SM100_TMEM_LOAD_16dp256b4xESX_NSY_INSZ_ILi2ELi4ELi3EEES12_NSQ_INS5_IJS13_S1G_EEENS5_IJS1G_SB_EEEEEEENS4_17SM75_U32x4_LDSM_NENS4_14SM90_TMA_STOREES1X_NS4_17SM90_U32x4_STSM_NENS4_39AutoVectorizingCopyWithAssumedAlignmentILi128EEEEEEvvEEEEvNT_6ParamsE --------------------------
	.section	.nv.constant0._ZN7cutlass13device_kernelINS_4gemm6kernel13GemmUniversalIN4cute5tupleIJiiiiEEENS1_10collective13CollectiveMmaINS1_35MainloopSm100TmaUmmaWarpSpecializedILi7ELi2ELi4ENS5_IJNS4_1CILi1EEESB_SB_EEEEENS5_IJNSA_ILi64EEESE_SE_EEENS_10bfloat16_tENS5_IJlSB_lEEESG_SH_NS4_8TiledMMAINS4_8MMA_AtomIJNS4_20SM100_MMA_F16BF16_SSISG_SG_fLi64ELi64ELNS4_4UMMA5MajorE0ELSM_0ELNSL_7ScaleInE0ELSN_0EEEEEENS4_6LayoutISC_NS5_IJNSA_ILi0EEESR_SR_EEEEENS5_IJNS4_10UnderscoreESU_SU_EEEEENS4_13SM90_TMA_LOADENS4_14ComposedLayoutINS4_7SwizzleILi3ELi4ELi3EEENS4_18smem_ptr_flag_bitsILi16EEENSQ_INS5_IJNSA_ILi8EEESE_EEENS5_IJSE_SB_EEEEEEEvNS4_8identityESX_S17_vS18_EENS_8epilogue10collective18CollectiveEpilogueINS1A_23Sm100TmaWarpSpecializedILi3ELi2ELi16ELb1ELb0EEEJSF_NS5_IJNSQ_ISE_SB_EENSQ_INSA_ILi32EEESB_EEEEESG_SH_SG_SH_NS1A_6fusion15FusionCallbacksIS1E_NS1J_17LinearCombinationISG_fSG_fLNS_15FloatRoundStyleE2EEESF_S1I_JEEENS4_5SM1004TMEM4LOAD26SM100_TMEM_LOAD_16dp256b4xESX_NSY_INSZ_ILi2ELi4ELi3EEES12_NSQ_INS5_IJS13_S1G_EEENS5_IJS1G_SB_EEEEEEENS4_17SM75_U32x4_LDSM_NENS4_14SM90_TMA_STOREES1X_NS4_17SM90_U32x4_STSM_NENS4_39AutoVectorizingCopyWithAssumedAlignmentILi128EEEEEEvvEEEEvNT_6ParamsE,"a",@progbits
	.sectionflags	@""
	.align	4
.nv.constant0._ZN7cutlass13device_kernelINS_4gemm6kernel13GemmUniversalIN4cute5tupleIJiiiiEEENS1_10collective13CollectiveMmaINS1_35MainloopSm100TmaUmmaWarpSpecializedILi7ELi2ELi4ENS5_IJNS4_1CILi1EEESB_SB_EEEEENS5_IJNSA_ILi64EEESE_SE_EEENS_10bfloat16_tENS5_IJlSB_lEEESG_SH_NS4_8TiledMMAINS4_8MMA_AtomIJNS4_20SM100_MMA_F16BF16_SSISG_SG_fLi64ELi64ELNS4_4UMMA5MajorE0ELSM_0ELNSL_7ScaleInE0ELSN_0EEEEEENS4_6LayoutISC_NS5_IJNSA_ILi0EEESR_SR_EEEEENS5_IJNS4_10UnderscoreESU_SU_EEEEENS4_13SM90_TMA_LOADENS4_14ComposedLayoutINS4_7SwizzleILi3ELi4ELi3EEENS4_18smem_ptr_flag_bitsILi16EEENSQ_INS5_IJNSA_ILi8EEESE_EEENS5_IJSE_SB_EEEEEEEvNS4_8identityESX_S17_vS18_EENS_8epilogue10collective18CollectiveEpilogueINS1A_23Sm100TmaWarpSpecializedILi3ELi2ELi16ELb1ELb0EEEJSF_NS5_IJNSQ_ISE_SB_EENSQ_INSA_ILi32EEESB_EEEEESG_SH_SG_SH_NS1A_6fusion15FusionCallbacksIS1E_NS1J_17LinearCombinationISG_fSG_fLNS_15FloatRoundStyleE2EEESF_S1I_JEEENS4_5SM1004TMEM4LOAD26SM100_TMEM_LOAD_16dp256b4xESX_NSY_INSZ_ILi2ELi4ELi3EEES12_NSQ_INS5_IJS13_S1G_EEENS5_IJS1G_SB_EEEEEEENS4_17SM75_U32x4_LDSM_NENS4_14SM90_TMA_STOREES1X_NS4_17SM90_U32x4_STSM_NENS4_39AutoVectorizingCopyWithAssumedAlignmentILi128EEEEEEvvEEEEvNT_6ParamsE:
	.zero		2944


//--------------------- SYMBOLS --------------------------

	.type		.nv.reservedSmem.offset0,@object
	.size		.nv.reservedSmem.offset0,0x4
	.type		.nv.reservedSmem.cap,@object
	.size		.nv.reservedSmem.cap,0x4
	.type		__assertfail,@function
